//
// Generated by NVIDIA NVVM Compiler
//
// Compiler Build ID: CL-36424714
// Cuda compilation tools, release 13.0, V13.0.88
// Based on NVVM 20.0.0
//

.version 9.0
.target sm_100
.address_size 64

	// .globl	_Z15NormalizeKernelPfPKfS_iiiiifS_
.extern .func __assertfail
(
	.param .b64 __assertfail_param_0,
	.param .b64 __assertfail_param_1,
	.param .b32 __assertfail_param_2,
	.param .b64 __assertfail_param_3,
	.param .b64 __assertfail_param_4
)
;
.global .align 1 .b8 __unnamed_1[95] = {118, 111, 105, 100, 32, 78, 111, 114, 109, 97, 108, 105, 122, 101, 75, 101, 114, 110, 101, 108, 40, 102, 108, 111, 97, 116, 32, 42, 44, 32, 99, 111, 110, 115, 116, 32, 102, 108, 111, 97, 116, 32, 42, 44, 32, 102, 108, 111, 97, 116, 32, 42, 44, 32, 105, 110, 116, 44, 32, 105, 110, 116, 44, 32, 105, 110, 116, 44, 32, 105, 110, 116, 44, 32, 105, 110, 116, 44, 32, 102, 108, 111, 97, 116, 44, 32, 102, 108, 111, 97, 116, 32, 42, 41};
.global .align 1 .b8 $str[16] = {33, 97, 99, 114, 111, 115, 115, 95, 115, 112, 97, 116, 105, 97, 108};
.global .align 1 .b8 $str$1[27] = {47, 116, 109, 112, 47, 115, 97, 115, 115, 95, 99, 117, 95, 119, 102, 113, 120, 122, 110, 99, 109, 47, 107, 46, 99, 117};
.global .align 1 .b8 $str$2[16] = {33, 99, 104, 97, 110, 110, 101, 108, 95, 115, 104, 97, 114, 101, 100};

.visible .entry _Z15NormalizeKernelPfPKfS_iiiiifS_(
	.param .u64 .ptr .align 1 _Z15NormalizeKernelPfPKfS_iiiiifS__param_0,
	.param .u64 .ptr .align 1 _Z15NormalizeKernelPfPKfS_iiiiifS__param_1,
	.param .u64 .ptr .align 1 _Z15NormalizeKernelPfPKfS_iiiiifS__param_2,
	.param .u32 _Z15NormalizeKernelPfPKfS_iiiiifS__param_3,
	.param .u32 _Z15NormalizeKernelPfPKfS_iiiiifS__param_4,
	.param .u32 _Z15NormalizeKernelPfPKfS_iiiiifS__param_5,
	.param .u32 _Z15NormalizeKernelPfPKfS_iiiiifS__param_6,
	.param .u32 _Z15NormalizeKernelPfPKfS_iiiiifS__param_7,
	.param .f32 _Z15NormalizeKernelPfPKfS_iiiiifS__param_8,
	.param .u64 .ptr .align 1 _Z15NormalizeKernelPfPKfS_iiiiifS__param_9
)
{
	.reg .pred 	%p<4>;
	.reg .b32 	%r<17>;
	.reg .b32 	%f<9>;
	.reg .b64 	%rd<28>;

	ld.param.u64 	%rd1, [_Z15NormalizeKernelPfPKfS_iiiiifS__param_0];
	ld.param.u64 	%rd2, [_Z15NormalizeKernelPfPKfS_iiiiifS__param_1];
	ld.param.u64 	%rd3, [_Z15NormalizeKernelPfPKfS_iiiiifS__param_2];
	ld.param.u32 	%r2, [_Z15NormalizeKernelPfPKfS_iiiiifS__param_3];
	ld.param.u32 	%r3, [_Z15NormalizeKernelPfPKfS_iiiiifS__param_4];
	ld.param.u32 	%r4, [_Z15NormalizeKernelPfPKfS_iiiiifS__param_5];
	ld.param.u32 	%r6, [_Z15NormalizeKernelPfPKfS_iiiiifS__param_6];
	ld.param.u32 	%r5, [_Z15NormalizeKernelPfPKfS_iiiiifS__param_7];
	ld.param.f32 	%f1, [_Z15NormalizeKernelPfPKfS_iiiiifS__param_8];
	ld.param.u64 	%rd4, [_Z15NormalizeKernelPfPKfS_iiiiifS__param_9];
	mov.u32 	%r7, %ctaid.x;
	mov.u32 	%r8, %ntid.x;
	mov.u32 	%r9, %tid.x;
	mad.lo.s32 	%r1, %r7, %r8, %r9;
	setp.eq.s32 	%p1, %r6, 0;
	@%p1 bra 	$L__BB0_2;
	mov.u64 	%rd5, $str;
	cvta.global.u64 	%rd6, %rd5;
	mov.u64 	%rd7, $str$1;
	cvta.global.u64 	%rd8, %rd7;
	mov.u64 	%rd9, __unnamed_1;
	cvta.global.u64 	%rd10, %rd9;
	{ // callseq 0, 0
	.param .b64 param0;
	st.param.b64 	[param0], %rd6;
	.param .b64 param1;
	st.param.b64 	[param1], %rd8;
	.param .b32 param2;
	st.param.b32 	[param2], 9;
	.param .b64 param3;
	st.param.b64 	[param3], %rd10;
	.param .b64 param4;
	st.param.b64 	[param4], 1;
	call.uni 
	__assertfail, 
	(
	param0, 
	param1, 
	param2, 
	param3, 
	param4
	);
	} // callseq 0
$L__BB0_2:
	setp.eq.s32 	%p2, %r5, 0;
	@%p2 bra 	$L__BB0_4;
	mov.u64 	%rd11, $str$2;
	cvta.global.u64 	%rd12, %rd11;
	mov.u64 	%rd13, $str$1;
	cvta.global.u64 	%rd14, %rd13;
	mov.u64 	%rd15, __unnamed_1;
	cvta.global.u64 	%rd16, %rd15;
	{ // callseq 1, 0
	.param .b64 param0;
	st.param.b64 	[param0], %rd12;
	.param .b64 param1;
	st.param.b64 	[param1], %rd14;
	.param .b32 param2;
	st.param.b32 	[param2], 10;
	.param .b64 param3;
	st.param.b64 	[param3], %rd16;
	.param .b64 param4;
	st.param.b64 	[param4], 1;
	call.uni 
	__assertfail, 
	(
	param0, 
	param1, 
	param2, 
	param3, 
	param4
	);
	} // callseq 1
$L__BB0_4:
	mul.lo.s32 	%r10, %r3, %r2;
	mul.lo.s32 	%r11, %r10, %r4;
	setp.ge.s32 	%p3, %r1, %r11;
	@%p3 bra 	$L__BB0_6;
	div.s32 	%r12, %r1, %r3;
	div.s32 	%r13, %r12, %r4;
	mul.lo.s32 	%r14, %r4, %r3;
	rem.s32 	%r15, %r1, %r14;
	mad.lo.s32 	%r16, %r14, %r13, %r15;
	cvta.to.global.u64 	%rd17, %rd2;
	mul.wide.s32 	%rd18, %r16, 4;
	add.s64 	%rd19, %rd17, %rd18;
	ld.global.f32 	%f2, [%rd19];
	cvta.to.global.u64 	%rd20, %rd4;
	mul.wide.s32 	%rd21, %r13, 4;
	add.s64 	%rd22, %rd20, %rd21;
	ld.global.f32 	%f3, [%rd22];
	mul.f32 	%f4, %f2, %f3;
	cvta.to.global.u64 	%rd23, %rd3;
	mul.wide.s32 	%rd24, %r15, 4;
	add.s64 	%rd25, %rd23, %rd24;
	ld.global.f32 	%f5, [%rd25];
	add.f32 	%f6, %f1, %f5;
	sqrt.rn.f32 	%f7, %f6;
	div.rn.f32 	%f8, %f4, %f7;
	cvta.to.global.u64 	%rd26, %rd1;
	add.s64 	%rd27, %rd26, %rd18;
	st.global.f32 	[%rd27], %f8;
$L__BB0_6:
	ret;

}
	// .globl	_Z9SumKernelPfPKfiii
.visible .entry _Z9SumKernelPfPKfiii(
	.param .u64 .ptr .align 1 _Z9SumKernelPfPKfiii_param_0,
	.param .u64 .ptr .align 1 _Z9SumKernelPfPKfiii_param_1,
	.param .u32 _Z9SumKernelPfPKfiii_param_2,
	.param .u32 _Z9SumKernelPfPKfiii_param_3,
	.param .u32 _Z9SumKernelPfPKfiii_param_4
)
{
	.reg .pred 	%p<10>;
	.reg .b32 	%r<142>;
	.reg .b32 	%f<83>;
	.reg .b64 	%rd<66>;

	ld.param.u64 	%rd3, [_Z9SumKernelPfPKfiii_param_1];
	ld.param.u32 	%r71, [_Z9SumKernelPfPKfiii_param_2];
	ld.param.u32 	%r72, [_Z9SumKernelPfPKfiii_param_3];
	ld.param.u32 	%r73, [_Z9SumKernelPfPKfiii_param_4];
	cvta.to.global.u64 	%rd1, %rd3;
	mov.u32 	%r1, %ctaid.x;
	mov.u32 	%r2, %ctaid.y;
	setp.lt.s32 	%p1, %r71, 1;
	mov.f32 	%f82, 0f00000000;
	@%p1 bra 	$L__BB1_13;
	and.b32  	%r3, %r71, 15;
	setp.lt.u32 	%p2, %r71, 16;
	mov.f32 	%f82, 0f00000000;
	mov.b32 	%r138, 0;
	@%p2 bra 	$L__BB1_4;
	and.b32  	%r138, %r71, 2147483632;
	neg.s32 	%r136, %r138;
	add.s32 	%r75, %r1, %r72;
	mad.lo.s32 	%r135, %r73, %r75, %r2;
	mul.lo.s32 	%r76, %r73, %r72;
	shl.b32 	%r7, %r76, 4;
	shl.b32 	%r77, %r72, 1;
	add.s32 	%r78, %r1, %r77;
	mad.lo.s32 	%r134, %r73, %r78, %r2;
	mad.lo.s32 	%r79, %r72, 3, %r1;
	mad.lo.s32 	%r133, %r73, %r79, %r2;
	shl.b32 	%r80, %r72, 2;
	add.s32 	%r81, %r1, %r80;
	mad.lo.s32 	%r132, %r73, %r81, %r2;
	mad.lo.s32 	%r82, %r72, 5, %r1;
	mad.lo.s32 	%r131, %r73, %r82, %r2;
	mad.lo.s32 	%r83, %r72, 6, %r1;
	mad.lo.s32 	%r130, %r73, %r83, %r2;
	mad.lo.s32 	%r84, %r72, 7, %r1;
	mad.lo.s32 	%r129, %r73, %r84, %r2;
	shl.b32 	%r85, %r72, 3;
	add.s32 	%r86, %r1, %r85;
	mad.lo.s32 	%r128, %r73, %r86, %r2;
	mad.lo.s32 	%r87, %r72, 9, %r1;
	mad.lo.s32 	%r127, %r73, %r87, %r2;
	mad.lo.s32 	%r88, %r72, 10, %r1;
	mad.lo.s32 	%r126, %r73, %r88, %r2;
	mad.lo.s32 	%r89, %r72, 11, %r1;
	mad.lo.s32 	%r125, %r73, %r89, %r2;
	mad.lo.s32 	%r90, %r72, 12, %r1;
	mad.lo.s32 	%r124, %r73, %r90, %r2;
	mad.lo.s32 	%r91, %r72, 13, %r1;
	mad.lo.s32 	%r123, %r73, %r91, %r2;
	mad.lo.s32 	%r92, %r72, 14, %r1;
	mad.lo.s32 	%r122, %r73, %r92, %r2;
	mad.lo.s32 	%r93, %r72, 15, %r1;
	mad.lo.s32 	%r121, %r73, %r93, %r2;
	mad.lo.s32 	%r120, %r1, %r73, %r2;
	mov.f32 	%f82, 0f00000000;
$L__BB1_3:
	.pragma "nounroll";
	mul.wide.s32 	%rd4, %r120, 4;
	add.s64 	%rd5, %rd1, %rd4;
	ld.global.f32 	%f18, [%rd5];
	fma.rn.f32 	%f19, %f18, %f18, %f82;
	mul.wide.s32 	%rd6, %r135, 4;
	add.s64 	%rd7, %rd1, %rd6;
	ld.global.f32 	%f20, [%rd7];
	fma.rn.f32 	%f21, %f20, %f20, %f19;
	mul.wide.s32 	%rd8, %r134, 4;
	add.s64 	%rd9, %rd1, %rd8;
	ld.global.f32 	%f22, [%rd9];
	fma.rn.f32 	%f23, %f22, %f22, %f21;
	mul.wide.s32 	%rd10, %r133, 4;
	add.s64 	%rd11, %rd1, %rd10;
	ld.global.f32 	%f24, [%rd11];
	fma.rn.f32 	%f25, %f24, %f24, %f23;
	mul.wide.s32 	%rd12, %r132, 4;
	add.s64 	%rd13, %rd1, %rd12;
	ld.global.f32 	%f26, [%rd13];
	fma.rn.f32 	%f27, %f26, %f26, %f25;
	mul.wide.s32 	%rd14, %r131, 4;
	add.s64 	%rd15, %rd1, %rd14;
	ld.global.f32 	%f28, [%rd15];
	fma.rn.f32 	%f29, %f28, %f28, %f27;
	mul.wide.s32 	%rd16, %r130, 4;
	add.s64 	%rd17, %rd1, %rd16;
	ld.global.f32 	%f30, [%rd17];
	fma.rn.f32 	%f31, %f30, %f30, %f29;
	mul.wide.s32 	%rd18, %r129, 4;
	add.s64 	%rd19, %rd1, %rd18;
	ld.global.f32 	%f32, [%rd19];
	fma.rn.f32 	%f33, %f32, %f32, %f31;
	mul.wide.s32 	%rd20, %r128, 4;
	add.s64 	%rd21, %rd1, %rd20;
	ld.global.f32 	%f34, [%rd21];
	fma.rn.f32 	%f35, %f34, %f34, %f33;
	mul.wide.s32 	%rd22, %r127, 4;
	add.s64 	%rd23, %rd1, %rd22;
	ld.global.f32 	%f36, [%rd23];
	fma.rn.f32 	%f37, %f36, %f36, %f35;
	mul.wide.s32 	%rd24, %r126, 4;
	add.s64 	%rd25, %rd1, %rd24;
	ld.global.f32 	%f38, [%rd25];
	fma.rn.f32 	%f39, %f38, %f38, %f37;
	mul.wide.s32 	%rd26, %r125, 4;
	add.s64 	%rd27, %rd1, %rd26;
	ld.global.f32 	%f40, [%rd27];
	fma.rn.f32 	%f41, %f40, %f40, %f39;
	mul.wide.s32 	%rd28, %r124, 4;
	add.s64 	%rd29, %rd1, %rd28;
	ld.global.f32 	%f42, [%rd29];
	fma.rn.f32 	%f43, %f42, %f42, %f41;
	mul.wide.s32 	%rd30, %r123, 4;
	add.s64 	%rd31, %rd1, %rd30;
	ld.global.f32 	%f44, [%rd31];
	fma.rn.f32 	%f45, %f44, %f44, %f43;
	mul.wide.s32 	%rd32, %r122, 4;
	add.s64 	%rd33, %rd1, %rd32;
	ld.global.f32 	%f46, [%rd33];
	fma.rn.f32 	%f47, %f46, %f46, %f45;
	mul.wide.s32 	%rd34, %r121, 4;
	add.s64 	%rd35, %rd1, %rd34;
	ld.global.f32 	%f48, [%rd35];
	fma.rn.f32 	%f82, %f48, %f48, %f47;
	add.s32 	%r136, %r136, 16;
	add.s32 	%r135, %r135, %r7;
	add.s32 	%r134, %r134, %r7;
	add.s32 	%r133, %r133, %r7;
	add.s32 	%r132, %r132, %r7;
	add.s32 	%r131, %r131, %r7;
	add.s32 	%r130, %r130, %r7;
	add.s32 	%r129, %r129, %r7;
	add.s32 	%r128, %r128, %r7;
	add.s32 	%r127, %r127, %r7;
	add.s32 	%r126, %r126, %r7;
	add.s32 	%r125, %r125, %r7;
	add.s32 	%r124, %r124, %r7;
	add.s32 	%r123, %r123, %r7;
	add.s32 	%r122, %r122, %r7;
	add.s32 	%r121, %r121, %r7;
	add.s32 	%r120, %r120, %r7;
	setp.ne.s32 	%p3, %r136, 0;
	@%p3 bra 	$L__BB1_3;
$L__BB1_4:
	setp.eq.s32 	%p4, %r3, 0;
	@%p4 bra 	$L__BB1_13;
	and.b32  	%r58, %r71, 7;
	setp.lt.u32 	%p5, %r3, 8;
	@%p5 bra 	$L__BB1_7;
	mad.lo.s32 	%r94, %r138, %r72, %r1;
	mad.lo.s32 	%r95, %r94, %r73, %r2;
	mul.wide.s32 	%rd36, %r95, 4;
	add.s64 	%rd37, %rd1, %rd36;
	ld.global.f32 	%f50, [%rd37];
	fma.rn.f32 	%f51, %f50, %f50, %f82;
	add.s32 	%r96, %r94, %r72;
	mad.lo.s32 	%r97, %r96, %r73, %r2;
	mul.wide.s32 	%rd38, %r97, 4;
	add.s64 	%rd39, %rd1, %rd38;
	ld.global.f32 	%f52, [%rd39];
	fma.rn.f32 	%f53, %f52, %f52, %f51;
	add.s32 	%r98, %r96, %r72;
	mad.lo.s32 	%r99, %r98, %r73, %r2;
	mul.wide.s32 	%rd40, %r99, 4;
	add.s64 	%rd41, %rd1, %rd40;
	ld.global.f32 	%f54, [%rd41];
	fma.rn.f32 	%f55, %f54, %f54, %f53;
	add.s32 	%r100, %r98, %r72;
	mad.lo.s32 	%r101, %r100, %r73, %r2;
	mul.wide.s32 	%rd42, %r101, 4;
	add.s64 	%rd43, %rd1, %rd42;
	ld.global.f32 	%f56, [%rd43];
	fma.rn.f32 	%f57, %f56, %f56, %f55;
	add.s32 	%r102, %r100, %r72;
	mad.lo.s32 	%r103, %r102, %r73, %r2;
	mul.wide.s32 	%rd44, %r103, 4;
	add.s64 	%rd45, %rd1, %rd44;
	ld.global.f32 	%f58, [%rd45];
	fma.rn.f32 	%f59, %f58, %f58, %f57;
	add.s32 	%r104, %r102, %r72;
	mad.lo.s32 	%r105, %r104, %r73, %r2;
	mul.wide.s32 	%rd46, %r105, 4;
	add.s64 	%rd47, %rd1, %rd46;
	ld.global.f32 	%f60, [%rd47];
	fma.rn.f32 	%f61, %f60, %f60, %f59;
	add.s32 	%r106, %r104, %r72;
	mad.lo.s32 	%r107, %r106, %r73, %r2;
	mul.wide.s32 	%rd48, %r107, 4;
	add.s64 	%rd49, %rd1, %rd48;
	ld.global.f32 	%f62, [%rd49];
	fma.rn.f32 	%f63, %f62, %f62, %f61;
	add.s32 	%r108, %r106, %r72;
	mad.lo.s32 	%r109, %r108, %r73, %r2;
	mul.wide.s32 	%rd50, %r109, 4;
	add.s64 	%rd51, %rd1, %rd50;
	ld.global.f32 	%f64, [%rd51];
	fma.rn.f32 	%f82, %f64, %f64, %f63;
	add.s32 	%r138, %r138, 8;
$L__BB1_7:
	setp.eq.s32 	%p6, %r58, 0;
	@%p6 bra 	$L__BB1_13;
	and.b32  	%r61, %r71, 3;
	setp.lt.u32 	%p7, %r58, 4;
	@%p7 bra 	$L__BB1_10;
	mad.lo.s32 	%r110, %r138, %r72, %r1;
	mad.lo.s32 	%r111, %r110, %r73, %r2;
	mul.wide.s32 	%rd52, %r111, 4;
	add.s64 	%rd53, %rd1, %rd52;
	ld.global.f32 	%f66, [%rd53];
	fma.rn.f32 	%f67, %f66, %f66, %f82;
	add.s32 	%r112, %r110, %r72;
	mad.lo.s32 	%r113, %r112, %r73, %r2;
	mul.wide.s32 	%rd54, %r113, 4;
	add.s64 	%rd55, %rd1, %rd54;
	ld.global.f32 	%f68, [%rd55];
	fma.rn.f32 	%f69, %f68, %f68, %f67;
	add.s32 	%r114, %r112, %r72;
	mad.lo.s32 	%r115, %r114, %r73, %r2;
	mul.wide.s32 	%rd56, %r115, 4;
	add.s64 	%rd57, %rd1, %rd56;
	ld.global.f32 	%f70, [%rd57];
	fma.rn.f32 	%f71, %f70, %f70, %f69;
	add.s32 	%r116, %r114, %r72;
	mad.lo.s32 	%r117, %r116, %r73, %r2;
	mul.wide.s32 	%rd58, %r117, 4;
	add.s64 	%rd59, %rd1, %rd58;
	ld.global.f32 	%f72, [%rd59];
	fma.rn.f32 	%f82, %f72, %f72, %f71;
	add.s32 	%r138, %r138, 4;
$L__BB1_10:
	setp.eq.s32 	%p8, %r61, 0;
	@%p8 bra 	$L__BB1_13;
	mad.lo.s32 	%r118, %r138, %r72, %r1;
	mad.lo.s32 	%r141, %r73, %r118, %r2;
	mul.lo.s32 	%r65, %r73, %r72;
	neg.s32 	%r140, %r61;
$L__BB1_12:
	.pragma "nounroll";
	mul.wide.s32 	%rd60, %r141, 4;
	add.s64 	%rd61, %rd1, %rd60;
	ld.global.f32 	%f73, [%rd61];
	fma.rn.f32 	%f82, %f73, %f73, %f82;
	add.s32 	%r141, %r141, %r65;
	add.s32 	%r140, %r140, 1;
	setp.ne.s32 	%p9, %r140, 0;
	@%p9 bra 	$L__BB1_12;
$L__BB1_13:
	ld.param.u64 	%rd65, [_Z9SumKernelPfPKfiii_param_0];
	cvta.to.global.u64 	%rd62, %rd65;
	mad.lo.s32 	%r119, %r73, %r1, %r2;
	mul.wide.s32 	%rd63, %r119, 4;
	add.s64 	%rd64, %rd62, %rd63;
	st.global.f32 	[%rd64], %f82;
	ret;

}


// ===== COMPILED SASS (sm_100) =====

	.target	sm_100

	.elftype	@"ET_EXEC"


//--------------------- .note.nv.tkinfo           --------------------------
	.section	.note.nv.tkinfo,"",@"SHT_NOTE"
	.sectionflags	@"SHF_NOTE_NV_TKINFO"
	.tkinfo
        /*0018*/ 	.word	0x00000002
        /*0030*/ 	.string	""
        /*0030*/ 	.string	"ptxas"
        /*0030*/ 	.string	"Cuda compilation tools, release 13.0, V13.0.88"
        /*0030*/ 	.string	"Build cuda_13.0.r13.0/compiler.36424714_0"
        /*0030*/ 	.string	"-arch sm_100 -m 64 "



//--------------------- .note.nv.cuinfo           --------------------------
	.section	.note.nv.cuinfo,"",@"SHT_NOTE"
	.sectionflags	@"SHF_NOTE_NV_CUINFO"
        /*0018*/ 	.short	0x0002
        /*001a*/ 	.short	0x0064
        /*001c*/ 	.short	0x0082
	.zero		2


//--------------------- .nv.info                  --------------------------
	.section	.nv.info,"",@"SHT_CUDA_INFO"
	.align	4


	//----- nvinfo : EIATTR_REGCOUNT
	.align		4
        /*0000*/ 	.byte	0x04, 0x2f
        /*0002*/ 	.short	(.L_5 - .L_4)
	.align		4
.L_4:
        /*0004*/ 	.word	index@(_Z15NormalizeKernelPfPKfS_iiiiifS_)
        /*0008*/ 	.word	0x00000018


	//----- nvinfo : EIATTR_FRAME_SIZE
	.align		4
.L_5:
        /*000c*/ 	.byte	0x04, 0x11
        /*000e*/ 	.short	(.L_7 - .L_6)
	.align		4
.L_6:
        /*0010*/ 	.word	index@($__internal_1_$__cuda_sm3x_div_rn_noftz_f32_slowpath)
        /*0014*/ 	.word	0x00000000


	//----- nvinfo : EIATTR_FRAME_SIZE
	.align		4
.L_7:
        /*0018*/ 	.byte	0x04, 0x11
        /*001a*/ 	.short	(.L_9 - .L_8)
	.align		4
.L_8:
        /*001c*/ 	.word	index@($__internal_0_$__cuda_sm20_sqrt_rn_f32_slowpath)
        /*0020*/ 	.word	0x00000000


	//----- nvinfo : EIATTR_FRAME_SIZE
	.align		4
.L_9:
        /*0024*/ 	.byte	0x04, 0x11
        /*0026*/ 	.short	(.L_11 - .L_10)
	.align		4
.L_10:
        /*0028*/ 	.word	index@(_Z15NormalizeKernelPfPKfS_iiiiifS_)
        /*002c*/ 	.word	0x00000000


	//----- nvinfo : EIATTR_REGCOUNT
	.align		4
.L_11:
        /*0030*/ 	.byte	0x04, 0x2f
        /*0032*/ 	.short	(.L_13 - .L_12)
	.align		4
.L_12:
        /*0034*/ 	.word	index@(_Z9SumKernelPfPKfiii)
        /*0038*/ 	.word	0x00000020


	//----- nvinfo : EIATTR_FRAME_SIZE
	.align		4
.L_13:
        /*003c*/ 	.byte	0x04, 0x11
        /*003e*/ 	.short	(.L_15 - .L_14)
	.align		4
.L_14:
        /*0040*/ 	.word	index@(_Z9SumKernelPfPKfiii)
        /*0044*/ 	.word	0x00000000


	//----- nvinfo : EIATTR_MIN_STACK_SIZE
	.align		4
.L_15:
        /*0048*/ 	.byte	0x04, 0x12
        /*004a*/ 	.short	(.L_17 - .L_16)
	.align		4
.L_16:
        /*004c*/ 	.word	index@(_Z9SumKernelPfPKfiii)
        /*0050*/ 	.word	0x00000000


	//----- nvinfo : EIATTR_MIN_STACK_SIZE
	.align		4
.L_17:
        /*0054*/ 	.byte	0x04, 0x12
        /*0056*/ 	.short	(.L_19 - .L_18)
	.align		4
.L_18:
        /*0058*/ 	.word	index@(_Z15NormalizeKernelPfPKfS_iiiiifS_)
        /*005c*/ 	.word	0x00000000
.L_19:


//--------------------- .nv.compat                --------------------------
	.section	.nv.compat,"",@"SHT_CUDA_COMPAT_INFO"
	.align	4
        /*0000*/ 	.byte	0x02, 0x09, 0x00, 0x00, 0x02, 0x02, 0x01, 0x00, 0x02, 0x05, 0x05, 0x00, 0x03, 0x07, 0x01, 0x01
        /*0010*/ 	.byte	0x02, 0x03, 0x00, 0x00, 0x02, 0x06, 0x01, 0x00, 0x04, 0x0b, 0x08, 0x00, 0x01, 0x00, 0x00, 0x00
        /*0020*/ 	.byte	0x00, 0x00, 0x00, 0x00


//--------------------- .nv.info._Z9SumKernelPfPKfiii --------------------------
	.section	.nv.info._Z9SumKernelPfPKfiii,"",@"SHT_CUDA_INFO"
	.sectionflags	@""
	.align	4


	//----- nvinfo : EIATTR_CUDA_API_VERSION
	.align		4
        /*0000*/ 	.byte	0x04, 0x37
        /*0002*/ 	.short	(.L_21 - .L_20)
.L_20:
        /*0004*/ 	.word	0x00000082


	//----- nvinfo : EIATTR_KPARAM_INFO
	.align		4
.L_21:
        /*0008*/ 	.byte	0x04, 0x17
        /*000a*/ 	.short	(.L_23 - .L_22)
.L_22:
        /*000c*/ 	.word	0x00000000
        /*0010*/ 	.short	0x0004
        /*0012*/ 	.short	0x0018
        /*0014*/ 	.byte	0x00, 0xf0, 0x11, 0x00


	//----- nvinfo : EIATTR_KPARAM_INFO
	.align		4
.L_23:
        /*0018*/ 	.byte	0x04, 0x17
        /*001a*/ 	.short	(.L_25 - .L_24)
.L_24:
        /*001c*/ 	.word	0x00000000
        /*0020*/ 	.short	0x0003
        /*0022*/ 	.short	0x0014
        /*0024*/ 	.byte	0x00, 0xf0, 0x11, 0x00


	//----- nvinfo : EIATTR_KPARAM_INFO
	.align		4
.L_25:
        /*0028*/ 	.byte	0x04, 0x17
        /*002a*/ 	.short	(.L_27 - .L_26)
.L_26:
        /*002c*/ 	.word	0x00000000
        /*0030*/ 	.short	0x0002
        /*0032*/ 	.short	0x0010
        /*0034*/ 	.byte	0x00, 0xf0, 0x11, 0x00


	//----- nvinfo : EIATTR_KPARAM_INFO
	.align		4
.L_27:
        /*0038*/ 	.byte	0x04, 0x17
        /*003a*/ 	.short	(.L_29 - .L_28)
.L_28:
        /*003c*/ 	.word	0x00000000
        /*0040*/ 	.short	0x0001
        /*0042*/ 	.short	0x0008
        /*0044*/ 	.byte	0x00, 0xf5, 0x21, 0x00


	//----- nvinfo : EIATTR_KPARAM_INFO
	.align		4
.L_29:
        /*0048*/ 	.byte	0x04, 0x17
        /*004a*/ 	.short	(.L_31 - .L_30)
.L_30:
        /*004c*/ 	.word	0x00000000
        /*0050*/ 	.short	0x0000
        /*0052*/ 	.short	0x0000
        /*0054*/ 	.byte	0x00, 0xf5, 0x21, 0x00


	//----- nvinfo : EIATTR_SPARSE_MMA_MASK
	.align		4
.L_31:
        /*0058*/ 	.byte	0x03, 0x50
        /*005a*/ 	.short	0x0000


	//----- nvinfo : EIATTR_MAXREG_COUNT
	.align		4
        /*005c*/ 	.byte	0x03, 0x1b
        /*005e*/ 	.short	0x00ff


	//----- nvinfo : EIATTR_MERCURY_ISA_VERSION
	.align		4
        /*0060*/ 	.byte	0x03, 0x5f
        /*0062*/ 	.short	0x0101


	//----- nvinfo : EIATTR_VRC_CTA_INIT_COUNT
	.align		4
        /*0064*/ 	.byte	0x02, 0x4a
	.zero		1
	.zero		1


	//----- nvinfo : EIATTR_EXIT_INSTR_OFFSETS
	.align		4
        /*0068*/ 	.byte	0x04, 0x1c
        /*006a*/ 	.short	(.L_33 - .L_32)


	//   ....[0]....
.L_32:
        /*006c*/ 	.word	0x00000d80


	//----- nvinfo : EIATTR_CBANK_PARAM_SIZE
	.align		4
.L_33:
        /*0070*/ 	.byte	0x03, 0x19
        /*0072*/ 	.short	0x001c


	//----- nvinfo : EIATTR_PARAM_CBANK
	.align		4
        /*0074*/ 	.byte	0x04, 0x0a
        /*0076*/ 	.short	(.L_35 - .L_34)
	.align		4
.L_34:
        /*0078*/ 	.word	index@(.nv.constant0._Z9SumKernelPfPKfiii)
        /*007c*/ 	.short	0x0380
        /*007e*/ 	.short	0x001c


	//----- nvinfo : EIATTR_SW_WAR
	.align		4
.L_35:
        /*0080*/ 	.byte	0x04, 0x36
        /*0082*/ 	.short	(.L_37 - .L_36)
.L_36:
        /*0084*/ 	.word	0x00000008
.L_37:


//--------------------- .nv.info._Z15NormalizeKernelPfPKfS_iiiiifS_ --------------------------
	.section	.nv.info._Z15NormalizeKernelPfPKfS_iiiiifS_,"",@"SHT_CUDA_INFO"
	.sectionflags	@""
	.align	4


	//----- nvinfo : EIATTR_CUDA_API_VERSION
	.align		4
        /*0000*/ 	.byte	0x04, 0x37
        /*0002*/ 	.short	(.L_39 - .L_38)
.L_38:
        /*0004*/ 	.word	0x00000082


	//----- nvinfo : EIATTR_KPARAM_INFO
	.align		4
.L_39:
        /*0008*/ 	.byte	0x04, 0x17
        /*000a*/ 	.short	(.L_41 - .L_40)
.L_40:
        /*000c*/ 	.word	0x00000000
        /*0010*/ 	.short	0x0009
        /*0012*/ 	.short	0x0030
        /*0014*/ 	.byte	0x00, 0xf5, 0x21, 0x00


	//----- nvinfo : EIATTR_KPARAM_INFO
	.align		4
.L_41:
        /*0018*/ 	.byte	0x04, 0x17
        /*001a*/ 	.short	(.L_43 - .L_42)
.L_42:
        /*001c*/ 	.word	0x00000000
        /*0020*/ 	.short	0x0008
        /*0022*/ 	.short	0x002c
        /*0024*/ 	.byte	0x00, 0xf0, 0x11, 0x00


	//----- nvinfo : EIATTR_KPARAM_INFO
	.align		4
.L_43:
        /*0028*/ 	.byte	0x04, 0x17
        /*002a*/ 	.short	(.L_45 - .L_44)
.L_44:
        /*002c*/ 	.word	0x00000000
        /*0030*/ 	.short	0x0007
        /*0032*/ 	.short	0x0028
        /*0034*/ 	.byte	0x00, 0xf0, 0x11, 0x00


	//----- nvinfo : EIATTR_KPARAM_INFO
	.align		4
.L_45:
        /*0038*/ 	.byte	0x04, 0x17
        /*003a*/ 	.short	(.L_47 - .L_46)
.L_46:
        /*003c*/ 	.word	0x00000000
        /*0040*/ 	.short	0x0006
        /*0042*/ 	.short	0x0024
        /*0044*/ 	.byte	0x00, 0xf0, 0x11, 0x00


	//----- nvinfo : EIATTR_KPARAM_INFO
	.align		4
.L_47:
        /*0048*/ 	.byte	0x04, 0x17
        /*004a*/ 	.short	(.L_49 - .L_48)
.L_48:
        /*004c*/ 	.word	0x00000000
        /*0050*/ 	.short	0x0005
        /*0052*/ 	.short	0x0020
        /*0054*/ 	.byte	0x00, 0xf0, 0x11, 0x00


	//----- nvinfo : EIATTR_KPARAM_INFO
	.align		4
.L_49:
        /*0058*/ 	.byte	0x04, 0x17
        /*005a*/ 	.short	(.L_51 - .L_50)
.L_50:
        /*005c*/ 	.word	0x00000000
        /*0060*/ 	.short	0x0004
        /*0062*/ 	.short	0x001c
        /*0064*/ 	.byte	0x00, 0xf0, 0x11, 0x00


	//----- nvinfo : EIATTR_KPARAM_INFO
	.align		4
.L_51:
        /*0068*/ 	.byte	0x04, 0x17
        /*006a*/ 	.short	(.L_53 - .L_52)
.L_52:
        /*006c*/ 	.word	0x00000000
        /*0070*/ 	.short	0x0003
        /*0072*/ 	.short	0x0018
        /*0074*/ 	.byte	0x00, 0xf0, 0x11, 0x00


	//----- nvinfo : EIATTR_KPARAM_INFO
	.align		4
.L_53:
        /*0078*/ 	.byte	0x04, 0x17
        /*007a*/ 	.short	(.L_55 - .L_54)
.L_54:
        /*007c*/ 	.word	0x00000000
        /*0080*/ 	.short	0x0002
        /*0082*/ 	.short	0x0010
        /*0084*/ 	.byte	0x00, 0xf5, 0x21, 0x00


	//----- nvinfo : EIATTR_KPARAM_INFO
	.align		4
.L_55:
        /*0088*/ 	.byte	0x04, 0x17
        /*008a*/ 	.short	(.L_57 - .L_56)
.L_56:
        /*008c*/ 	.word	0x00000000
        /*0090*/ 	.short	0x0001
        /*0092*/ 	.short	0x0008
        /*0094*/ 	.byte	0x00, 0xf5, 0x21, 0x00


	//----- nvinfo : EIATTR_KPARAM_INFO
	.align		4
.L_57:
        /*0098*/ 	.byte	0x04, 0x17
        /*009a*/ 	.short	(.L_59 - .L_58)
.L_58:
        /*009c*/ 	.word	0x00000000
        /*00a0*/ 	.short	0x0000
        /*00a2*/ 	.short	0x0000
        /*00a4*/ 	.byte	0x00, 0xf5, 0x21, 0x00


	//----- nvinfo : EIATTR_SPARSE_MMA_MASK
	.align		4
.L_59:
        /*00a8*/ 	.byte	0x03, 0x50
        /*00aa*/ 	.short	0x0000


	//----- nvinfo : EIATTR_MAXREG_COUNT
	.align		4
        /*00ac*/ 	.byte	0x03, 0x1b
        /*00ae*/ 	.short	0x00ff


	//----- nvinfo : EIATTR_EXTERNS
	.align		4
        /*00b0*/ 	.byte	0x04, 0x0f
        /*00b2*/ 	.short	(.L_61 - .L_60)


	//   ....[0]....
	.align		4
.L_60:
        /*00b4*/ 	.word	index@(__assertfail)


	//----- nvinfo : EIATTR_MERCURY_ISA_VERSION
	.align		4
.L_61:
        /*00b8*/ 	.byte	0x03, 0x5f
        /*00ba*/ 	.short	0x0101


	//----- nvinfo : EIATTR_VRC_CTA_INIT_COUNT
	.align		4
        /*00bc*/ 	.byte	0x02, 0x4a
	.zero		1
	.zero		1


	//----- nvinfo : EIATTR_SYSCALL_OFFSETS
	.align		4
        /*00c0*/ 	.byte	0x04, 0x46
        /*00c2*/ 	.short	(.L_63 - .L_62)


	//   ....[0]....
.L_62:
        /*00c4*/ 	.word	0x00000170


	//   ....[1]....
        /*00c8*/ 	.word	0x000002a0


	//----- nvinfo : EIATTR_EXIT_INSTR_OFFSETS
	.align		4
.L_63:
        /*00cc*/ 	.byte	0x04, 0x1c
        /*00ce*/ 	.short	(.L_65 - .L_64)


	//   ....[0]....
.L_64:
        /*00d0*/ 	.word	0x00000300


	//   ....[1]....
        /*00d4*/ 	.word	0x00000a90


	//----- nvinfo : EIATTR_CRS_STACK_SIZE
	.align		4
.L_65:
        /*00d8*/ 	.byte	0x04, 0x1e
        /*00da*/ 	.short	(.L_67 - .L_66)
.L_66:
        /*00dc*/ 	.word	0x00000000


	//----- nvinfo : EIATTR_CBANK_PARAM_SIZE
	.align		4
.L_67:
        /*00e0*/ 	.byte	0x03, 0x19
        /*00e2*/ 	.short	0x0038


	//----- nvinfo : EIATTR_PARAM_CBANK
	.align		4
        /*00e4*/ 	.byte	0x04, 0x0a
        /*00e6*/ 	.short	(.L_69 - .L_68)
	.align		4
.L_68:
        /*00e8*/ 	.word	index@(.nv.constant0._Z15NormalizeKernelPfPKfS_iiiiifS_)
        /*00ec*/ 	.short	0x0380
        /*00ee*/ 	.short	0x0038


	//----- nvinfo : EIATTR_SW_WAR
	.align		4
.L_69:
        /*00f0*/ 	.byte	0x04, 0x36
        /*00f2*/ 	.short	(.L_71 - .L_70)
.L_70:
        /*00f4*/ 	.word	0x00000008
.L_71:


//--------------------- .nv.callgraph             --------------------------
	.section	.nv.callgraph,"",@"SHT_CUDA_CALLGRAPH"
	.align	4
	.sectionentsize	8
	.align		4
        /*0000*/ 	.word	0x00000000
	.align		4
        /*0004*/ 	.word	0xffffffff
	.align		4
        /*0008*/ 	.word	index@(_Z15NormalizeKernelPfPKfS_iiiiifS_)
	.align		4
        /*000c*/ 	.word	index@(__assertfail)
	.align		4
        /*0010*/ 	.word	0x00000000
	.align		4
        /*0014*/ 	.word	0xfffffffe
	.align		4
        /*0018*/ 	.word	0x00000000
	.align		4
        /*001c*/ 	.word	0xfffffffd
	.align		4
        /*0020*/ 	.word	0x00000000
	.align		4
        /*0024*/ 	.word	0xfffffffc


//--------------------- .nv.constant4             --------------------------
	.section	.nv.constant4,"a",@progbits
	.align	8
	.align		8
.nv.constant4:
        /*0000*/ 	.dword	__unnamed_1
	.align		8
        /*0008*/ 	.dword	$str
	.align		8
        /*0010*/ 	.dword	$str$1
	.align		8
        /*0018*/ 	.dword	$str$2
	.align		8
        /*0020*/ 	.dword	__assertfail


//--------------------- .text._Z9SumKernelPfPKfiii --------------------------
	.section	.text._Z9SumKernelPfPKfiii,"ax",@progbits
	.align	128
        .global         _Z9SumKernelPfPKfiii
        .type           _Z9SumKernelPfPKfiii,@function
        .size           _Z9SumKernelPfPKfiii,(.L_x_29 - _Z9SumKernelPfPKfiii)
        .other          _Z9SumKernelPfPKfiii,@"STO_CUDA_ENTRY STV_DEFAULT"
_Z9SumKernelPfPKfiii:
.text._Z9SumKernelPfPKfiii:
[----:B------:R-:W-:Y:S01]  /*0000*/  LDC R1, c[0x0][0x37c] ;  /* 0x0000df00ff017b82 */ /* 0x000fe20000000800 */
[----:B------:R-:W0:Y:S01]  /*0010*/  LDCU UR6, c[0x0][0x390] ;  /* 0x00007200ff0677ac */ /* 0x000e220008000800 */
[----:B------:R-:W1:Y:S06]  /*0020*/  S2R R0, SR_CTAID.Y ;  /* 0x0000000000007919 */ /* 0x000e6c0000002600 */
[----:B------:R-:W2:Y:S01]  /*0030*/  S2UR UR25, SR_CTAID.X ;  /* 0x00000000001979c3 */ /* 0x000ea20000002500 */
[----:B------:R-:W-:Y:S01]  /*0040*/  HFMA2 R19, -RZ, RZ, 0, 0 ;  /* 0x00000000ff137431 */ /* 0x000fe200000001ff */
[----:B------:R-:W3:Y:S01]  /*0050*/  LDCU.64 UR8, c[0x0][0x358] ;  /* 0x00006b00ff0877ac */ /* 0x000ee20008000a00 */
[----:B0-----:R-:W-:-:S09]  /*0060*/  UISETP.GE.AND UP0, UPT, UR6, 0x1, UPT ;  /* 0x000000010600788c */ /* 0x001fd2000bf06270 */
[----:B---3--:R-:W-:Y:S05]  /*0070*/  BRA.U !UP0, `(.L_x_0) ;  /* 0x0000000d082c7547 */ /* 0x008fea000b800000 */
[----:B------:R-:W-:Y:S01]  /*0080*/  UISETP.GE.U32.AND UP1, UPT, UR6, 0x10, UPT ;  /* 0x000000100600788c */ /* 0x000fe2000bf26070 */
[----:B------:R-:W-:Y:S01]  /*0090*/  MOV R19, RZ ;  /* 0x000000ff00137202 */ /* 0x000fe20000000f00 */
[----:B------:R-:W-:Y:S01]  /*00a0*/  ULOP3.LUT UR5, UR6, 0xf, URZ, 0xc0, !UPT ;  /* 0x0000000f06057892 */ /* 0x000fe2000f8ec0ff */
[----:B------:R-:W-:-:S03]  /*00b0*/  UMOV UR4, URZ ;  /* 0x000000ff00047c82 */ /* 0x000fc60008000000 */
[----:B------:R-:W-:-:S03]  /*00c0*/  UISETP.NE.AND UP0, UPT, UR5, URZ, UPT ;  /* 0x000000ff0500728c */ /* 0x000fc6000bf05270 */
[----:B------:R-:W-:Y:S08]  /*00d0*/  BRA.U !UP1, `(.L_x_1) ;  /* 0x0000000509a47547 */ /* 0x000ff0000b800000 */
[----:B------:R-:W2:Y:S01]  /*00e0*/  LDCU UR26, c[0x0][0x394] ;  /* 0x00007280ff1a77ac */ /* 0x000ea20008000800 */
[----:B------:R-:W0:Y:S01]  /*00f0*/  LDC R17, c[0x0][0x398] ;  /* 0x0000e600ff117b82 */ /* 0x000e220000000800 */
[----:B------:R-:W-:Y:S01]  /*0100*/  MOV R19, RZ ;  /* 0x000000ff00137202 */ /* 0x000fe20000000f00 */
[----:B------:R-:W-:-:S04]  /*0110*/  ULOP3.LUT UR4, UR6, 0x7ffffff0, URZ, 0xc0, !UPT ;  /* 0x7ffffff006047892 */ /* 0x000fc8000f8ec0ff */
[----:B------:R-:W-:Y:S02]  /*0120*/  UIADD3 UR24, UPT, UPT, -UR4, URZ, URZ ;  /* 0x000000ff04187290 */ /* 0x000fe4000fffe1ff */
[----:B------:R-:W3:Y:S01]  /*0130*/  LDC.64 R20, c[0x0][0x388] ;  /* 0x0000e200ff147b82 */ /* 0x000ee20000000a00 */
[----:B--2---:R-:W-:Y:S02]  /*0140*/  UIADD3 UR7, UPT, UPT, UR25, UR26, URZ ;  /* 0x0000001a19077290 */ /* 0x004fe4000fffe0ff */
[----:B------:R-:W-:Y:S02]  /*0150*/  ULEA UR10, UR26, UR25, 0x1 ;  /* 0x000000191a0a7291 */ /* 0x000fe4000f8e08ff */
[----:B------:R-:W-:Y:S02]  /*0160*/  UIMAD UR11, UR26, 0x3, UR25 ;  /* 0x000000031a0b78a4 */ /* 0x000fe4000f8e0219 */
[----:B------:R-:W-:Y:S02]  /*0170*/  ULEA UR12, UR26, UR25, 0x2 ;  /* 0x000000191a0c7291 */ /* 0x000fe4000f8e10ff */
[----:B0-----:R-:W-:Y:S01]  /*0180*/  IMAD R3, R17, UR26, RZ ;  /* 0x0000001a11037c24 */ /* 0x001fe2000f8e02ff */
[----:B------:R-:W-:-:S02]  /*0190*/  UIMAD UR13, UR26, 0x5, UR25 ;  /* 0x000000051a0d78a4 */ /* 0x000fc4000f8e0219 */
[C-C-:B-1----:R-:W-:Y:S01]  /*01a0*/  IMAD R4, R17.reuse, UR25, R0.reuse ;  /* 0x0000001911047c24 */ /* 0x142fe2000f8e0200 */
[----:B------:R-:W-:Y:S01]  /*01b0*/  UIMAD UR14, UR26, 0x6, UR25 ;  /* 0x000000061a0e78a4 */ /* 0x000fe2000f8e0219 */
[C-C-:B------:R-:W-:Y:S01]  /*01c0*/  IMAD R2, R17.reuse, UR7, R0.reuse ;  /* 0x0000000711027c24 */ /* 0x140fe2000f8e0200 */
[----:B------:R-:W-:Y:S01]  /*01d0*/  UIMAD UR15, UR26, 0x7, UR25 ;  /* 0x000000071a0f78a4 */ /* 0x000fe2000f8e0219 */
[C-C-:B------:R-:W-:Y:S01]  /*01e0*/  IMAD R6, R17.reuse, UR10, R0.reuse ;  /* 0x0000000a11067c24 */ /* 0x140fe2000f8e0200 */
[----:B------:R-:W-:Y:S01]  /*01f0*/  ULEA UR16, UR26, UR25, 0x3 ;  /* 0x000000191a107291 */ /* 0x000fe2000f8e18ff */
[C-C-:B------:R-:W-:Y:S01]  /*0200*/  IMAD R8, R17.reuse, UR11, R0.reuse ;  /* 0x0000000b11087c24 */ /* 0x140fe2000f8e0200 */
[----:B------:R-:W-:Y:S01]  /*0210*/  UIMAD UR17, UR26, 0x9, UR25 ;  /* 0x000000091a1178a4 */ /* 0x000fe2000f8e0219 */
        /* <DEDUP_REMOVED lines=12> */
[----:B------:R-:W-:-:S02]  /*02e0*/  IMAD R7, R17, UR18, R0 ;  /* 0x0000001211077c24 */ /* 0x000fc4000f8e0200 */
[C-C-:B------:R-:W-:Y:S02]  /*02f0*/  IMAD R9, R17.reuse, UR19, R0.reuse ;  /* 0x0000001311097c24 */ /* 0x140fe4000f8e0200 */
[C-C-:B------:R-:W-:Y:S02]  /*0300*/  IMAD R11, R17.reuse, UR20, R0.reuse ;  /* 0x00000014110b7c24 */ /* 0x140fe4000f8e0200 */
[C-C-:B------:R-:W-:Y:S02]  /*0310*/  IMAD R13, R17.reuse, UR21, R0.reuse ;  /* 0x00000015110d7c24 */ /* 0x140fe4000f8e0200 */
[C-C-:B------:R-:W-:Y:S02]  /*0320*/  IMAD R15, R17.reuse, UR22, R0.reuse ;  /* 0x00000016110f7c24 */ /* 0x140fe4000f8e0200 */
[----:B---3--:R-:W-:-:S07]  /*0330*/  IMAD R17, R17, UR23, R0 ;  /* 0x0000001711117c24 */ /* 0x008fce000f8e0200 */
.L_x_2:
[----:B------:R-:W-:-:S04]  /*0340*/  IMAD.WIDE R22, R4, 0x4, R20 ;  /* 0x0000000404167825 */ /* 0x000fc800078e0214 */
[--C-:B------:R-:W-:Y:S01]  /*0350*/  IMAD.WIDE R28, R2, 0x4, R20.reuse ;  /* 0x00000004021c7825 */ /* 0x100fe200078e0214 */
[----:B------:R0:W2:Y:S03]  /*0360*/  LDG.E R24, desc[UR8][R22.64] ;  /* 0x0000000816187981 */ /* 0x0000a6000c1e1900 */
[--C-:B------:R-:W-:Y:S02]  /*0370*/  IMAD.WIDE R26, R6, 0x4, R20.reuse ;  /* 0x00000004061a7825 */ /* 0x100fe400078e0214 */
[----:B------:R-:W3:Y:S04]  /*0380*/  LDG.E R28, desc[UR8][R28.64] ;  /* 0x000000081c1c7981 */ /* 0x000ee8000c1e1900 */
[----:B------:R-:W4:Y:S01]  /*0390*/  LDG.E R26, desc[UR8][R26.64] ;  /* 0x000000081a1a7981 */ /* 0x000f22000c1e1900 */
[----:B0-----:R-:W-:-:S05]  /*03a0*/  IMAD.WIDE R22, R8, 0x4, R20 ;  /* 0x0000000408167825 */ /* 0x001fca00078e0214 */
[----:B------:R0:W5:Y:S02]  /*03b0*/  LDG.E R27, desc[UR8][R22.64] ;  /* 0x00000008161b7981 */ /* 0x000164000c1e1900 */
[----:B0-----:R-:W-:-:S04]  /*03c0*/  IMAD.WIDE R22, R12, 0x4, R20 ;  /* 0x000000040c167825 */ /* 0x001fc800078e0214 */
[----:B--2---:R-:W-:Y:S01]  /*03d0*/  FFMA R19, R24, R24, R19 ;  /* 0x0000001818137223 */ /* 0x004fe20000000013 */
[----:B------:R-:W-:-:S04]  /*03e0*/  IMAD.WIDE R24, R10, 0x4, R20 ;  /* 0x000000040a187825 */ /* 0x000fc800078e0214 */
[----:B---3--:R-:W-:Y:S02]  /*03f0*/  FFMA R19, R28, R28, R19 ;  /* 0x0000001c1c137223 */ /* 0x008fe40000000013 */
[----:B------:R-:W2:Y:S01]  /*0400*/  LDG.E R24, desc[UR8][R24.64] ;  /* 0x0000000818187981 */ /* 0x000ea2000c1e1900 */
[----:B------:R-:W-:-:S04]  /*0410*/  IMAD.WIDE R28, R14, 0x4, R20 ;  /* 0x000000040e1c7825 */ /* 0x000fc800078e0214 */
[----:B----4-:R-:W-:Y:S02]  /*0420*/  FFMA R26, R26, R26, R19 ;  /* 0x0000001a1a1a7223 */ /* 0x010fe40000000013 */
[----:B------:R0:W3:Y:S04]  /*0430*/  LDG.E R19, desc[UR8][R22.64] ;  /* 0x0000000816137981 */ /* 0x0000e8000c1e1900 */
[----:B------:R-:W4:Y:S01]  /*0440*/  LDG.E R28, desc[UR8][R28.64] ;  /* 0x000000081c1c7981 */ /* 0x000f22000c1e1900 */
[----:B-----5:R-:W-:Y:S01]  /*0450*/  FFMA R27, R27, R27, R26 ;  /* 0x0000001b1b1b7223 */ /* 0x020fe2000000001a */
[----:B0-----:R-:W-:-:S06]  /*0460*/  IMAD.WIDE R22, R16, 0x4, R20 ;  /* 0x0000000410167825 */ /* 0x001fcc00078e0214 */
[----:B------:R-:W5:Y:S01]  /*0470*/  LDG.E R22, desc[UR8][R22.64] ;  /* 0x0000000816167981 */ /* 0x000f62000c1e1900 */
[----:B--2---:R-:W-:Y:S01]  /*0480*/  FFMA R24, R24, R24, R27 ;  /* 0x0000001818187223 */ /* 0x004fe2000000001b */
[----:B------:R-:W-:-:S04]  /*0490*/  IMAD.WIDE R26, R18, 0x4, R20 ;  /* 0x00000004121a7825 */ /* 0x000fc800078e0214 */
[----:B---3--:R-:W-:Y:S01]  /*04a0*/  FFMA R19, R19, R19, R24 ;  /* 0x0000001313137223 */ /* 0x008fe20000000018 */
[----:B------:R-:W-:Y:S01]  /*04b0*/  IMAD.WIDE R24, R5, 0x4, R20 ;  /* 0x0000000405187825 */ /* 0x000fe200078e0214 */
[----:B------:R-:W2:Y:S03]  /*04c0*/  LDG.E R26, desc[UR8][R26.64] ;  /* 0x000000081a1a7981 */ /* 0x000ea6000c1e1900 */
[----:B----4-:R-:W-:Y:S01]  /*04d0*/  FFMA R19, R28, R28, R19 ;  /* 0x0000001c1c137223 */ /* 0x010fe20000000013 */
[----:B------:R-:W-:Y:S01]  /*04e0*/  IMAD.WIDE R28, R7, 0x4, R20 ;  /* 0x00000004071c7825 */ /* 0x000fe200078e0214 */
[----:B------:R5:W3:Y:S05]  /*04f0*/  LDG.E R24, desc[UR8][R24.64] ;  /* 0x0000000818187981 */ /* 0x000aea000c1e1900 */
[----:B------:R-:W4:Y:S01]  /*0500*/  LDG.E R28, desc[UR8][R28.64] ;  /* 0x000000081c1c7981 */ /* 0x000f22000c1e1900 */
[----:B-----5:R-:W-:Y:S01]  /*0510*/  FFMA R25, R22, R22, R19 ;  /* 0x0000001616197223 */ /* 0x020fe20000000013 */
[----:B------:R-:W-:-:S05]  /*0520*/  IMAD.WIDE R22, R9, 0x4, R20 ;  /* 0x0000000409167825 */ /* 0x000fca00078e0214 */
[----:B------:R0:W5:Y:S02]  /*0530*/  LDG.E R19, desc[UR8][R22.64] ;  /* 0x0000000816137981 */ /* 0x000164000c1e1900 */
[----:B0-----:R-:W-:-:S06]  /*0540*/  IMAD.WIDE R22, R11, 0x4, R20 ;  /* 0x000000040b167825 */ /* 0x001fcc00078e0214 */
[----:B------:R-:W5:Y:S01]  /*0550*/  LDG.E R22, desc[UR8][R22.64] ;  /* 0x0000000816167981 */ /* 0x000f62000c1e1900 */
[----:B--2---:R-:W-:-:S04]  /*0560*/  FFMA R25, R26, R26, R25 ;  /* 0x0000001a1a197223 */ /* 0x004fc80000000019 */
[----:B---3--:R-:W-:-:S04]  /*0570*/  FFMA R25, R24, R24, R25 ;  /* 0x0000001818197223 */ /* 0x008fc80000000019 */
[----:B----4-:R-:W-:Y:S01]  /*0580*/  FFMA R26, R28, R28, R25 ;  /* 0x0000001c1c1a7223 */ /* 0x010fe20000000019 */
[----:B------:R-:W-:-:S04]  /*0590*/  IMAD.WIDE R24, R13, 0x4, R20 ;  /* 0x000000040d187825 */ /* 0x000fc800078e0214 */
[----:B------:R-:W-:Y:S02]  /*05a0*/  IMAD.WIDE R28, R15, 0x4, R20 ;  /* 0x000000040f1c7825 */ /* 0x000fe400078e0214 */
[----:B------:R-:W2:Y:S04]  /*05b0*/  LDG.E R24, desc[UR8][R24.64] ;  /* 0x0000000818187981 */ /* 0x000ea8000c1e1900 */
[----:B------:R-:W3:Y:S01]  /*05c0*/  LDG.E R28, desc[UR8][R28.64] ;  /* 0x000000081c1c7981 */ /* 0x000ee2000c1e1900 */
[----:B-----5:R-:W-:Y:S01]  /*05d0*/  FFMA R19, R19, R19, R26 ;  /* 0x0000001313137223 */ /* 0x020fe2000000001a */
[----:B------:R-:W-:-:S06]  /*05e0*/  IMAD.WIDE R26, R17, 0x4, R20 ;  /* 0x00000004111a7825 */ /* 0x000fcc00078e0214 */
[----:B------:R-:W4:Y:S01]  /*05f0*/  LDG.E R26, desc[UR8][R26.64] ;  /* 0x000000081a1a7981 */ /* 0x000f22000c1e1900 */
[----:B------:R-:W-:-:S04]  /*0600*/  UIADD3 UR24, UPT, UPT, UR24, 0x10, URZ ;  /* 0x0000001018187890 */ /* 0x000fc8000fffe0ff */
[----:B------:R-:W-:Y:S01]  /*0610*/  UISETP.NE.AND UP1, UPT, UR24, URZ, UPT ;  /* 0x000000ff1800728c */ /* 0x000fe2000bf25270 */
[----:B------:R-:W-:Y:S01]  /*0620*/  FFMA R19, R22, R22, R19 ;  /* 0x0000001616137223 */ /* 0x000fe20000000013 */
[C---:B------:R-:W-:Y:S02]  /*0630*/  LEA R4, R3.reuse, R4, 0x4 ;  /* 0x0000000403047211 */ /* 0x040fe400078e20ff */
[C---:B------:R-:W-:Y:S02]  /*0640*/  LEA R2, R3.reuse, R2, 0x4 ;  /* 0x0000000203027211 */ /* 0x040fe400078e20ff */
[C---:B------:R-:W-:Y:S02]  /*0650*/  LEA R6, R3.reuse, R6, 0x4 ;  /* 0x0000000603067211 */ /* 0x040fe400078e20ff */
[C---:B------:R-:W-:Y:S02]  /*0660*/  LEA R8, R3.reuse, R8, 0x4 ;  /* 0x0000000803087211 */ /* 0x040fe400078e20ff */
[----:B------:R-:W-:-:S02]  /*0670*/  LEA R10, R3, R10, 0x4 ;  /* 0x0000000a030a7211 */ /* 0x000fc400078e20ff */
[C---:B------:R-:W-:Y:S02]  /*0680*/  LEA R12, R3.reuse, R12, 0x4 ;  /* 0x0000000c030c7211 */ /* 0x040fe400078e20ff */
        /* <DEDUP_REMOVED lines=9> */
[----:B------:R-:W-:Y:S01]  /*0720*/  LEA R17, R3, R17, 0x4 ;  /* 0x0000001103117211 */ /* 0x000fe200078e20ff */
[----:B--2---:R-:W-:-:S04]  /*0730*/  FFMA R19, R24, R24, R19 ;  /* 0x0000001818137223 */ /* 0x004fc80000000013 */
[----:B---3--:R-:W-:-:S04]  /*0740*/  FFMA R19, R28, R28, R19 ;  /* 0x0000001c1c137223 */ /* 0x008fc80000000013 */
[----:B----4-:R-:W-:Y:S01]  /*0750*/  FFMA R19, R26, R26, R19 ;  /* 0x0000001a1a137223 */ /* 0x010fe20000000013 */
[----:B------:R-:W-:Y:S06]  /*0760*/  BRA.U UP1, `(.L_x_2) ;  /* 0xfffffff901f47547 */ /* 0x000fec000b83ffff */
.L_x_1:
[----:B------:R-:W-:Y:S05]  /*0770*/  BRA.U !UP0, `(.L_x_0) ;  /* 0x00000005086c7547 */ /* 0x000fea000b800000 */
[----:B------:R-:W-:Y:S02]  /*0780*/  UISETP.GE.U32.AND UP0, UPT, UR5, 0x8, UPT ;  /* 0x000000080500788c */ /* 0x000fe4000bf06070 */
[----:B------:R-:W-:-:S04]  /*0790*/  ULOP3.LUT UR7, UR6, 0x7, URZ, 0xc0, !UPT ;  /* 0x0000000706077892 */ /* 0x000fc8000f8ec0ff */
[----:B------:R-:W-:-:S03]  /*07a0*/  UISETP.NE.AND UP1, UPT, UR7, URZ, UPT ;  /* 0x000000ff0700728c */ /* 0x000fc6000bf25270 */
[----:B------:R-:W-:Y:S08]  /*07b0*/  BRA.U !UP0, `(.L_x_3) ;  /* 0x0000000108b07547 */ /* 0x000ff0000b800000 */
[----:B------:R-:W2:Y:S01]  /*07c0*/  LDCU UR5, c[0x0][0x394] ;  /* 0x00007280ff0577ac */ /* 0x000ea20008000800 */
[----:B------:R-:W1:Y:S08]  /*07d0*/  LDC R23, c[0x0][0x398] ;  /* 0x0000e600ff177b82 */ /* 0x000e700000000800 */
[----:B------:R-:W0:Y:S01]  /*07e0*/  LDC.64 R2, c[0x0][0x388] ;  /* 0x0000e200ff027b82 */ /* 0x000e220000000a00 */
[----:B--2---:R-:W-:-:S04]  /*07f0*/  UIMAD UR10, UR4, UR5, UR25 ;  /* 0x00000005040a72a4 */ /* 0x004fc8000f8e0219 */
[----:B------:R-:W-:Y:S02]  /*0800*/  UIADD3 UR11, UPT, UPT, UR10, UR5, URZ ;  /* 0x000000050a0b7290 */ /* 0x000fe4000fffe0ff */
[C-C-:B-1----:R-:W-:Y:S02]  /*0810*/  IMAD R7, R23.reuse, UR10, R0.reuse ;  /* 0x0000000a17077c24 */ /* 0x142fe4000f8e0200 */
[----:B------:R-:W-:Y:S02]  /*0820*/  UIADD3 UR10, UPT, UPT, UR11, UR5, URZ ;  /* 0x000000050b0a7290 */ /* 0x000fe4000fffe0ff */
[C-C-:B------:R-:W-:Y:S02]  /*0830*/  IMAD R9, R23.reuse, UR11, R0.reuse ;  /* 0x0000000b17097c24 */ /* 0x140fe4000f8e0200 */
[----:B------:R-:W-:Y:S02]  /*0840*/  UIADD3 UR11, UPT, UPT, UR10, UR5, URZ ;  /* 0x000000050a0b7290 */ /* 0x000fe4000fffe0ff */
[----:B------:R-:W-:-:S02]  /*0850*/  IMAD R11, R23, UR10, R0 ;  /* 0x0000000a170b7c24 */ /* 0x000fc4000f8e0200 */
[----:B0-----:R-:W-:Y:S01]  /*0860*/  IMAD.WIDE R6, R7, 0x4, R2 ;  /* 0x0000000407067825 */ /* 0x001fe200078e0202 */
[----:B------:R-:W-:-:S03]  /*0870*/  UIADD3 UR10, UPT, UPT, UR11, UR5, URZ ;  /* 0x000000050b0a7290 */ /* 0x000fc6000fffe0ff */
[----:B------:R-:W-:Y:S01]  /*0880*/  IMAD.WIDE R8, R9, 0x4, R2 ;  /* 0x0000000409087825 */ /* 0x000fe200078e0202 */
[----:B------:R0:W2:Y:S03]  /*0890*/  LDG.E R4, desc[UR8][R6.64] ;  /* 0x0000000806047981 */ /* 0x0000a6000c1e1900 */
[----:B------:R-:W-:Y:S01]  /*08a0*/  IMAD R13, R23, UR11, R0 ;  /* 0x0000000b170d7c24 */ /* 0x000fe2000f8e0200 */
[----:B------:R1:W3:Y:S01]  /*08b0*/  LDG.E R5, desc[UR8][R8.64] ;  /* 0x0000000808057981 */ /* 0x0002e2000c1e1900 */
[----:B------:R-:W-:Y:S01]  /*08c0*/  IMAD.WIDE R10, R11, 0x4, R2 ;  /* 0x000000040b0a7825 */ /* 0x000fe200078e0202 */
[----:B------:R-:W-:-:S03]  /*08d0*/  UIADD3 UR11, UPT, UPT, UR10, UR5, URZ ;  /* 0x000000050a0b7290 */ /* 0x000fc6000fffe0ff */
[----:B------:R-:W-:Y:S01]  /*08e0*/  IMAD.WIDE R12, R13, 0x4, R2 ;  /* 0x000000040d0c7825 */ /* 0x000fe200078e0202 */
[----:B------:R4:W5:Y:S03]  /*08f0*/  LDG.E R15, desc[UR8][R10.64] ;  /* 0x000000080a0f7981 */ /* 0x000966000c1e1900 */
[C-C-:B------:R-:W-:Y:S01]  /*0900*/  IMAD R17, R23.reuse, UR10, R0.reuse ;  /* 0x0000000a17117c24 */ /* 0x140fe2000f8e0200 */
[----:B------:R-:W-:Y:S02]  /*0910*/  UIADD3 UR10, UPT, UPT, UR11, UR5, URZ ;  /* 0x000000050b0a7290 */ /* 0x000fe4000fffe0ff */
[----:B------:R-:W-:Y:S01]  /*0920*/  IMAD R21, R23, UR11, R0 ;  /* 0x0000000b17157c24 */ /* 0x000fe2000f8e0200 */
[----:B------:R-:W5:Y:S01]  /*0930*/  LDG.E R13, desc[UR8][R12.64] ;  /* 0x000000080c0d7981 */ /* 0x000f62000c1e1900 */
[----:B0-----:R-:W-:Y:S01]  /*0940*/  IMAD.WIDE R6, R17, 0x4, R2 ;  /* 0x0000000411067825 */ /* 0x001fe200078e0202 */
[----:B------:R-:W-:-:S03]  /*0950*/  UIADD3 UR5, UPT, UPT, UR10, UR5, URZ ;  /* 0x000000050a057290 */ /* 0x000fc6000fffe0ff */
[----:B------:R-:W-:Y:S02]  /*0960*/  IMAD R17, R23, UR10, R0 ;  /* 0x0000000a17117c24 */ /* 0x000fe4000f8e0200 */
[----:B-1----:R-:W-:Y:S01]  /*0970*/  IMAD.WIDE R8, R21, 0x4, R2 ;  /* 0x0000000415087825 */ /* 0x002fe200078e0202 */
[----:B------:R-:W5:Y:S03]  /*0980*/  LDG.E R7, desc[UR8][R6.64] ;  /* 0x0000000806077981 */ /* 0x000f66000c1e1900 */
[----:B------:R-:W-:Y:S02]  /*0990*/  IMAD R21, R23, UR5, R0 ;  /* 0x0000000517157c24 */ /* 0x000fe4000f8e0200 */
[--C-:B----4-:R-:W-:Y:S01]  /*09a0*/  IMAD.WIDE R10, R17, 0x4, R2.reuse ;  /* 0x00000004110a7825 */ /* 0x110fe200078e0202 */
[----:B------:R-:W4:Y:S03]  /*09b0*/  LDG.E R9, desc[UR8][R8.64] ;  /* 0x0000000808097981 */ /* 0x000f26000c1e1900 */
[----:B------:R-:W-:-:S02]  /*09c0*/  IMAD.WIDE R2, R21, 0x4, R2 ;  /* 0x0000000415027825 */ /* 0x000fc400078e0202 */
[----:B------:R-:W4:Y:S04]  /*09d0*/  LDG.E R11, desc[UR8][R10.64] ;  /* 0x000000080a0b7981 */ /* 0x000f28000c1e1900 */
[----:B------:R-:W4:Y:S01]  /*09e0*/  LDG.E R3, desc[UR8][R2.64] ;  /* 0x0000000802037981 */ /* 0x000f22000c1e1900 */
[----:B------:R-:W-:Y:S01]  /*09f0*/  UIADD3 UR4, UPT, UPT, UR4, 0x8, URZ ;  /* 0x0000000804047890 */ /* 0x000fe2000fffe0ff */
[----:B--2---:R-:W-:-:S04]  /*0a00*/  FFMA R4, R4, R4, R19 ;  /* 0x0000000404047223 */ /* 0x004fc80000000013 */
[----:B---3--:R-:W-:-:S04]  /*0a10*/  FFMA R4, R5, R5, R4 ;  /* 0x0000000505047223 */ /* 0x008fc80000000004 */
[----:B-----5:R-:W-:-:S04]  /*0a20*/  FFMA R4, R15, R15, R4 ;  /* 0x0000000f0f047223 */ /* 0x020fc80000000004 */
[----:B------:R-:W-:-:S04]  /*0a30*/  FFMA R4, R13, R13, R4 ;  /* 0x0000000d0d047223 */ /* 0x000fc80000000004 */
[----:B------:R-:W-:-:S04]  /*0a40*/  FFMA R4, R7, R7, R4 ;  /* 0x0000000707047223 */ /* 0x000fc80000000004 */
[----:B----4-:R-:W-:-:S04]  /*0a50*/  FFMA R4, R9, R9, R4 ;  /* 0x0000000909047223 */ /* 0x010fc80000000004 */
[----:B------:R-:W-:-:S04]  /*0a60*/  FFMA R4, R11, R11, R4 ;  /* 0x0000000b0b047223 */ /* 0x000fc80000000004 */
[----:B------:R-:W-:-:S07]  /*0a70*/  FFMA R19, R3, R3, R4 ;  /* 0x0000000303137223 */ /* 0x000fce0000000004 */
.L_x_3:
        /* <DEDUP_REMOVED lines=15> */
[----:B0-----:R-:W-:-:S04]  /*0b70*/  IMAD.WIDE R4, R5, 0x4, R2 ;  /* 0x0000000405047825 */ /* 0x001fc800078e0202 */
[----:B------:R-:W-:Y:S02]  /*0b80*/  IMAD.WIDE R6, R7, 0x4, R2 ;  /* 0x0000000407067825 */ /* 0x000fe400078e0202 */
[----:B------:R-:W2:Y:S02]  /*0b90*/  LDG.E R4, desc[UR8][R4.64] ;  /* 0x0000000804047981 */ /* 0x000ea4000c1e1900 */
[----:B------:R-:W-:Y:S02]  /*0ba0*/  IMAD R13, R9, UR6, R0 ;  /* 0x00000006090d7c24 */ /* 0x000fe4000f8e0200 */
[--C-:B------:R-:W-:Y:S01]  /*0bb0*/  IMAD.WIDE R8, R11, 0x4, R2.reuse ;  /* 0x000000040b087825 */ /* 0x100fe200078e0202 */
[----:B------:R-:W3:Y:S03]  /*0bc0*/  LDG.E R6, desc[UR8][R6.64] ;  /* 0x0000000806067981 */ /* 0x000ee6000c1e1900 */
[----:B------:R-:W-:-:S02]  /*0bd0*/  IMAD.WIDE R2, R13, 0x4, R2 ;  /* 0x000000040d027825 */ /* 0x000fc400078e0202 */
[----:B------:R-:W4:Y:S04]  /*0be0*/  LDG.E R8, desc[UR8][R8.64] ;  /* 0x0000000808087981 */ /* 0x000f28000c1e1900 */
[----:B------:R-:W5:Y:S01]  /*0bf0*/  LDG.E R2, desc[UR8][R2.64] ;  /* 0x0000000802027981 */ /* 0x000f62000c1e1900 */
[----:B------:R-:W-:Y:S01]  /*0c00*/  UIADD3 UR4, UPT, UPT, UR4, 0x4, URZ ;  /* 0x0000000404047890 */ /* 0x000fe2000fffe0ff */
[----:B--2---:R-:W-:-:S04]  /*0c10*/  FFMA R19, R4, R4, R19 ;  /* 0x0000000404137223 */ /* 0x004fc80000000013 */
[----:B---3--:R-:W-:-:S04]  /*0c20*/  FFMA R19, R6, R6, R19 ;  /* 0x0000000606137223 */ /* 0x008fc80000000013 */
[----:B----4-:R-:W-:-:S04]  /*0c30*/  FFMA R19, R8, R8, R19 ;  /* 0x0000000808137223 */ /* 0x010fc80000000013 */
[----:B-----5:R-:W-:-:S07]  /*0c40*/  FFMA R19, R2, R2, R19 ;  /* 0x0000000202137223 */ /* 0x020fce0000000013 */
.L_x_4:
[----:B------:R-:W-:Y:S05]  /*0c50*/  BRA.U !UP1, `(.L_x_0) ;  /* 0x0000000109347547 */ /* 0x000fea000b800000 */
[----:B------:R-:W2:Y:S01]  /*0c60*/  LDCU UR6, c[0x0][0x394] ;  /* 0x00007280ff0677ac */ /* 0x000ea20008000800 */
[----:B------:R-:W1:Y:S01]  /*0c70*/  LDC R6, c[0x0][0x398] ;  /* 0x0000e600ff067b82 */ /* 0x000e620000000800 */
[----:B------:R-:W-:-:S07]  /*0c80*/  UIADD3 UR5, UPT, UPT, -UR5, URZ, URZ ;  /* 0x000000ff05057290 */ /* 0x000fce000fffe1ff */
[----:B------:R-:W0:Y:S01]  /*0c90*/  LDC.64 R4, c[0x0][0x388] ;  /* 0x0000e200ff047b82 */ /* 0x000e220000000a00 */
[----:B--2---:R-:W-:-:S06]  /*0ca0*/  UIMAD UR4, UR4, UR6, UR25 ;  /* 0x00000006040472a4 */ /* 0x004fcc000f8e0219 */
[----:B-1----:R-:W-:-:S07]  /*0cb0*/  IMAD R7, R6, UR4, R0 ;  /* 0x0000000406077c24 */ /* 0x002fce000f8e0200 */
.L_x_5:
[----:B0-----:R-:W-:-:S06]  /*0cc0*/  IMAD.WIDE R2, R7, 0x4, R4 ;  /* 0x0000000407027825 */ /* 0x001fcc00078e0204 */
[----:B------:R-:W2:Y:S01]  /*0cd0*/  LDG.E R2, desc[UR8][R2.64] ;  /* 0x0000000802027981 */ /* 0x000ea2000c1e1900 */
[----:B------:R-:W-:Y:S01]  /*0ce0*/  UIADD3 UR5, UPT, UPT, UR5, 0x1, URZ ;  /* 0x0000000105057890 */ /* 0x000fe2000fffe0ff */
[----:B------:R-:W-:-:S03]  /*0cf0*/  IMAD R7, R6, UR6, R7 ;  /* 0x0000000606077c24 */ /* 0x000fc6000f8e0207 */
[----:B------:R-:W-:Y:S01]  /*0d00*/  UISETP.NE.AND UP0, UPT, UR5, URZ, UPT ;  /* 0x000000ff0500728c */ /* 0x000fe2000bf05270 */
[----:B--2---:R-:W-:-:S08]  /*0d10*/  FFMA R19, R2, R2, R19 ;  /* 0x0000000202137223 */ /* 0x004fd00000000013 */
[----:B------:R-:W-:Y:S05]  /*0d20*/  BRA.U UP0, `(.L_x_5) ;  /* 0xfffffffd00e47547 */ /* 0x000fea000b83ffff */
.L_x_0:
[----:B------:R-:W1:Y:S08]  /*0d30*/  LDC R5, c[0x0][0x398] ;  /* 0x0000e600ff057b82 */ /* 0x000e700000000800 */
[----:B------:R-:W0:Y:S01]  /*0d40*/  LDC.64 R2, c[0x0][0x380] ;  /* 0x0000e000ff027b82 */ /* 0x000e220000000a00 */
[----:B-12---:R-:W-:-:S04]  /*0d50*/  IMAD R5, R5, UR25, R0 ;  /* 0x0000001905057c24 */ /* 0x006fc8000f8e0200 */
[----:B0-----:R-:W-:-:S05]  /*0d60*/  IMAD.WIDE R2, R5, 0x4, R2 ;  /* 0x0000000405027825 */ /* 0x001fca00078e0202 */
[----:B------:R-:W-:Y:S01]  /*0d70*/  STG.E desc[UR8][R2.64], R19 ;  /* 0x0000001302007986 */ /* 0x000fe2000c101908 */
[----:B------:R-:W-:Y:S05]  /*0d80*/  EXIT ;  /* 0x000000000000794d */ /* 0x000fea0003800000 */
.L_x_6:
[----:B------:R-:W-:-:S00]  /*0d90*/  BRA `(.L_x_6) ;  /* 0xfffffffc00fc7947 */ /* 0x000fc0000383ffff */
[----:B------:R-:W-:-:S00]  /*0da0*/  NOP ;  /* 0x0000000000007918 */ /* 0x000fc00000000000 */
        /* <DEDUP_REMOVED lines=13> */
.L_x_29:


//--------------------- .text._Z15NormalizeKernelPfPKfS_iiiiifS_ --------------------------
	.section	.text._Z15NormalizeKernelPfPKfS_iiiiifS_,"ax",@progbits
	.align	128
        .global         _Z15NormalizeKernelPfPKfS_iiiiifS_
        .type           _Z15NormalizeKernelPfPKfS_iiiiifS_,@function
        .size           _Z15NormalizeKernelPfPKfS_iiiiifS_,(.L_x_28 - _Z15NormalizeKernelPfPKfS_iiiiifS_)
        .other          _Z15NormalizeKernelPfPKfS_iiiiifS_,@"STO_CUDA_ENTRY STV_DEFAULT"
_Z15NormalizeKernelPfPKfS_iiiiifS_:
.text._Z15NormalizeKernelPfPKfS_iiiiifS_:
[----:B------:R-:W0:Y:S01]  /*0000*/  LDC R1, c[0x0][0x37c] ;  /* 0x0000df00ff017b82 */ /* 0x000e220000000800 */
[----:B------:R-:W1:Y:S01]  /*0010*/  S2R R3, SR_TID.X ;  /* 0x0000000000037919 */ /* 0x000e620000002100 */
[----:B------:R-:W2:Y:S06]  /*0020*/  LDCU UR5, c[0x0][0x3a4] ;  /* 0x00007480ff0577ac */ /* 0x000eac0008000800 */
[----:B------:R-:W1:Y:S08]  /*0030*/  S2UR UR4, SR_CTAID.X ;  /* 0x00000000000479c3 */ /* 0x000e700000002500 */
[----:B------:R-:W1:Y:S01]  /*0040*/  LDC R16, c[0x0][0x360] ;  /* 0x0000d800ff107b82 */ /* 0x000e620000000800 */
[----:B--2---:R-:W-:Y:S01]  /*0050*/  UISETP.NE.AND UP0, UPT, UR5, URZ, UPT ;  /* 0x000000ff0500728c */ /* 0x004fe2000bf05270 */
[----:B-1----:R-:W-:-:S08]  /*0060*/  IMAD R16, R16, UR4, R3 ;  /* 0x0000000410107c24 */ /* 0x002fd0000f8e0203 */
[----:B0-----:R-:W-:Y:S05]  /*0070*/  BRA.U !UP0, `(.L_x_7) ;  /* 0x0000000108407547 */ /* 0x001fea000b800000 */
[----:B------:R-:W-:Y:S01]  /*0080*/  MOV R0, 0x20 ;  /* 0x0000002000007802 */ /* 0x000fe20000000f00 */
[----:B------:R-:W0:Y:S01]  /*0090*/  LDCU.64 UR4, c[0x4][0x8] ;  /* 0x01000100ff0477ac */ /* 0x000e220008000a00 */
[----:B------:R-:W-:Y:S02]  /*00a0*/  HFMA2 R12, -RZ, RZ, 0, 5.9604644775390625e-08 ;  /* 0x00000001ff0c7431 */ /* 0x000fe400000001ff */
[----:B------:R-:W-:Y:S01]  /*00b0*/  IMAD.MOV.U32 R8, RZ, RZ, 0x9 ;  /* 0x00000009ff087424 */ /* 0x000fe200078e00ff */
[----:B------:R1:W2:Y:S01]  /*00c0*/  LDC.64 R2, c[0x4][R0] ;  /* 0x0100000000027b82 */ /* 0x0002a20000000a00 */
[----:B------:R-:W3:Y:S01]  /*00d0*/  LDCU.64 UR6, c[0x4][0x10] ;  /* 0x01000200ff0677ac */ /* 0x000ee20008000a00 */
[----:B------:R-:W-:Y:S01]  /*00e0*/  IMAD.MOV.U32 R13, RZ, RZ, RZ ;  /* 0x000000ffff0d7224 */ /* 0x000fe200078e00ff */
[----:B------:R-:W4:Y:S01]  /*00f0*/  LDCU.64 UR8, c[0x4][URZ] ;  /* 0x01000000ff0877ac */ /* 0x000f220008000a00 */
[----:B0-----:R-:W-:Y:S02]  /*0100*/  IMAD.U32 R4, RZ, RZ, UR4 ;  /* 0x00000004ff047e24 */ /* 0x001fe4000f8e00ff */
[----:B------:R-:W-:-:S02]  /*0110*/  IMAD.U32 R5, RZ, RZ, UR5 ;  /* 0x00000005ff057e24 */ /* 0x000fc4000f8e00ff */
[----:B---3--:R-:W-:Y:S01]  /*0120*/  IMAD.U32 R6, RZ, RZ, UR6 ;  /* 0x00000006ff067e24 */ /* 0x008fe2000f8e00ff */
[----:B------:R-:W-:Y:S01]  /*0130*/  MOV R7, UR7 ;  /* 0x0000000700077c02 */ /* 0x000fe20008000f00 */
[----:B----4-:R-:W-:Y:S02]  /*0140*/  IMAD.U32 R10, RZ, RZ, UR8 ;  /* 0x00000008ff0a7e24 */ /* 0x010fe4000f8e00ff */
[----:B-1----:R-:W-:-:S07]  /*0150*/  IMAD.U32 R11, RZ, RZ, UR9 ;  /* 0x00000009ff0b7e24 */ /* 0x002fce000f8e00ff */
[----:B------:R-:W-:-:S07]  /*0160*/  LEPC R20, `(.L_x_7) ;  /* 0x000000001014794e */ /* 0x000fce0000000000 */
[----:B--2---:R-:W-:Y:S05]  /*0170*/  CALL.ABS.NOINC R2 ;  /* 0x0000000002007343 */ /* 0x004fea0003c00000 */
.L_x_7:
[----:B------:R-:W0:Y:S02]  /*0180*/  LDCU UR4, c[0x0][0x3a8] ;  /* 0x00007500ff0477ac */ /* 0x000e240008000800 */
[----:B0-----:R-:W-:-:S09]  /*0190*/  UISETP.NE.AND UP0, UPT, UR4, URZ, UPT ;  /* 0x000000ff0400728c */ /* 0x001fd2000bf05270 */
[----:B------:R-:W-:Y:S05]  /*01a0*/  BRA.U !UP0, `(.L_x_8) ;  /* 0x0000000108407547 */ /* 0x000fea000b800000 */
        /* <DEDUP_REMOVED lines=9> */
[----:B------:R-:W-:Y:S01]  /*0240*/  IMAD.U32 R5, RZ, RZ, UR5 ;  /* 0x00000005ff057e24 */ /* 0x000fe2000f8e00ff */
[----:B---3--:R-:W-:Y:S01]  /*0250*/  MOV R6, UR6 ;  /* 0x0000000600067c02 */ /* 0x008fe20008000f00 */
[----:B------:R-:W-:-:S02]  /*0260*/  IMAD.U32 R7, RZ, RZ, UR7 ;  /* 0x00000007ff077e24 */ /* 0x000fc4000f8e00ff */
[----:B----4-:R-:W-:Y:S02]  /*0270*/  IMAD.U32 R10, RZ, RZ, UR8 ;  /* 0x00000008ff0a7e24 */ /* 0x010fe4000f8e00ff */
[----:B-1----:R-:W-:-:S07]  /*0280*/  IMAD.U32 R11, RZ, RZ, UR9 ;  /* 0x00000009ff0b7e24 */ /* 0x002fce000f8e00ff */
[----:B------:R-:W-:-:S07]  /*0290*/  LEPC R20, `(.L_x_8) ;  /* 0x000000001014794e */ /* 0x000fce0000000000 */
[----:B--2---:R-:W-:Y:S05]  /*02a0*/  CALL.ABS.NOINC R2 ;  /* 0x0000000002007343 */ /* 0x004fea0003c00000 */
.L_x_8:
[----:B------:R-:W0:Y:S08]  /*02b0*/  LDC.64 R2, c[0x0][0x398] ;  /* 0x0000e600ff027b82 */ /* 0x000e300000000a00 */
[----:B------:R-:W1:Y:S01]  /*02c0*/  LDC R0, c[0x0][0x3a0] ;  /* 0x0000e800ff007b82 */ /* 0x000e620000000800 */
[----:B0-----:R-:W-:-:S04]  /*02d0*/  IMAD R5, R3, R2, RZ ;  /* 0x0000000203057224 */ /* 0x001fc800078e02ff */
[----:B-1----:R-:W-:-:S05]  /*02e0*/  IMAD R5, R5, R0, RZ ;  /* 0x0000000005057224 */ /* 0x002fca00078e02ff */
[----:B------:R-:W-:-:S13]  /*02f0*/  ISETP.GE.AND P0, PT, R16, R5, PT ;  /* 0x000000051000720c */ /* 0x000fda0003f06270 */
[----:B------:R-:W-:Y:S05]  /*0300*/  @P0 EXIT ;  /* 0x000000000000094d */ /* 0x000fea0003800000 */
[----:B------:R-:W-:Y:S01]  /*0310*/  IABS R11, R3 ;  /* 0x00000003000b7213 */ /* 0x000fe20000000000 */
[----:B------:R-:W-:Y:S01]  /*0320*/  IMAD R2, R3, R0, RZ ;  /* 0x0000000003027224 */ /* 0x000fe200078e02ff */
[----:B------:R-:W-:Y:S02]  /*0330*/  IABS R10, R16 ;  /* 0x00000010000a7213 */ /* 0x000fe40000000000 */
[----:B------:R-:W0:Y:S01]  /*0340*/  I2F.RP R7, R11 ;  /* 0x0000000b00077306 */ /* 0x000e220000209400 */
[----:B------:R-:W-:Y:S02]  /*0350*/  ISETP.GE.AND P4, PT, R16, RZ, PT ;  /* 0x000000ff1000720c */ /* 0x000fe40003f86270 */
[----:B------:R-:W-:-:S05]  /*0360*/  IABS R6, R2 ;  /* 0x0000000200067213 */ /* 0x000fca0000000000 */
[----:B------:R-:W1:Y:S08]  /*0370*/  I2F.RP R13, R6 ;  /* 0x00000006000d7306 */ /* 0x000e700000209400 */
[----:B0-----:R-:W0:Y:S08]  /*0380*/  MUFU.RCP R7, R7 ;  /* 0x0000000700077308 */ /* 0x001e300000001000 */
[----:B-1----:R-:W-:Y:S01]  /*0390*/  MUFU.RCP R13, R13 ;  /* 0x0000000d000d7308 */ /* 0x002fe20000001000 */
[----:B0-----:R-:W-:Y:S01]  /*03a0*/  VIADD R4, R7, 0xffffffe ;  /* 0x0ffffffe07047836 */ /* 0x001fe20000000000 */
[----:B------:R-:W-:-:S06]  /*03b0*/  IABS R7, R0 ;  /* 0x0000000000077213 */ /* 0x000fcc0000000000 */
[----:B------:R0:W1:Y:S08]  /*03c0*/  F2I.FTZ.U32.TRUNC.NTZ R5, R4 ;  /* 0x0000000400057305 */ /* 0x000070000021f000 */
[----:B------:R-:W2:Y:S01]  /*03d0*/  I2F.RP R12, R7 ;  /* 0x00000007000c7306 */ /* 0x000ea20000209400 */
[----:B0-----:R-:W-:Y:S01]  /*03e0*/  IMAD.MOV.U32 R4, RZ, RZ, RZ ;  /* 0x000000ffff047224 */ /* 0x001fe200078e00ff */
[----:B-1----:R-:W-:-:S05]  /*03f0*/  IADD3 R8, PT, PT, RZ, -R5, RZ ;  /* 0x80000005ff087210 */ /* 0x002fca0007ffe0ff */
[----:B------:R-:W-:Y:S01]  /*0400*/  IMAD R9, R8, R11, RZ ;  /* 0x0000000b08097224 */ /* 0x000fe200078e02ff */
[----:B--2---:R-:W0:Y:S03]  /*0410*/  MUFU.RCP R12, R12 ;  /* 0x0000000c000c7308 */ /* 0x004e260000001000 */
[----:B------:R-:W-:-:S06]  /*0420*/  IMAD.HI.U32 R5, R5, R9, R4 ;  /* 0x0000000905057227 */ /* 0x000fcc00078e0004 */
[----:B------:R-:W-:-:S04]  /*0430*/  IMAD.HI.U32 R4, R5, R10, RZ ;  /* 0x0000000a05047227 */ /* 0x000fc800078e00ff */
[----:B------:R-:W-:Y:S02]  /*0440*/  IMAD.MOV R8, RZ, RZ, -R4 ;  /* 0x000000ffff087224 */ /* 0x000fe400078e0a04 */
[----:B------:R-:W-:Y:S02]  /*0450*/  VIADD R5, R13, 0xffffffe ;  /* 0x0ffffffe0d057836 */ /* 0x000fe40000000000 */
[----:B------:R-:W-:Y:S01]  /*0460*/  IMAD R8, R11, R8, R10 ;  /* 0x000000080b087224 */ /* 0x000fe200078e020a */
[----:B0-----:R-:W-:-:S03]  /*0470*/  IADD3 R9, PT, PT, R12, 0xffffffe, RZ ;  /* 0x0ffffffe0c097810 */ /* 0x001fc60007ffe0ff */
[----:B------:R-:W0:Y:S01]  /*0480*/  F2I.FTZ.U32.TRUNC.NTZ R5, R5 ;  /* 0x0000000500057305 */ /* 0x000e22000021f000 */
[----:B------:R-:W-:Y:S02]  /*0490*/  ISETP.GT.U32.AND P1, PT, R11, R8, PT ;  /* 0x000000080b00720c */ /* 0x000fe40003f24070 */
[----:B------:R-:W-:-:S05]  /*04a0*/  IABS R12, R2 ;  /* 0x00000002000c7213 */ /* 0x000fca0000000000 */
[----:B------:R-:W1:Y:S06]  /*04b0*/  F2I.FTZ.U32.TRUNC.NTZ R9, R9 ;  /* 0x0000000900097305 */ /* 0x000e6c000021f000 */
[----:B------:R-:W-:Y:S02]  /*04c0*/  @!P1 IMAD.IADD R8, R8, 0x1, -R11 ;  /* 0x0000000108089824 */ /* 0x000fe400078e0a0b */
[----:B------:R-:W-:Y:S01]  /*04d0*/  @!P1 VIADD R4, R4, 0x1 ;  /* 0x0000000104049836 */ /* 0x000fe20000000000 */
[----:B------:R-:W-:Y:S01]  /*04e0*/  ISETP.NE.AND P1, PT, R3, RZ, PT ;  /* 0x000000ff0300720c */ /* 0x000fe20003f25270 */
[----:B0-----:R-:W-:Y:S01]  /*04f0*/  IMAD.MOV R13, RZ, RZ, -R5 ;  /* 0x000000ffff0d7224 */ /* 0x001fe200078e0a05 */
[----:B------:R-:W-:-:S02]  /*0500*/  ISETP.GE.U32.AND P0, PT, R8, R11, PT ;  /* 0x0000000b0800720c */ /* 0x000fc40003f06070 */
[----:B------:R-:W-:Y:S01]  /*0510*/  LOP3.LUT R8, R16, R3, RZ, 0x3c, !PT ;  /* 0x0000000310087212 */ /* 0x000fe200078e3cff */
[----:B------:R-:W-:-:S03]  /*0520*/  IMAD R13, R13, R6, RZ ;  /* 0x000000060d0d7224 */ /* 0x000fc600078e02ff */
[----:B------:R-:W-:Y:S01]  /*0530*/  ISETP.GE.AND P2, PT, R8, RZ, PT ;  /* 0x000000ff0800720c */ /* 0x000fe20003f46270 */
[----:B-1----:R-:W-:-:S06]  /*0540*/  IMAD.MOV R8, RZ, RZ, -R9 ;  /* 0x000000ffff087224 */ /* 0x002fcc00078e0a09 */
[----:B------:R-:W-:-:S05]  /*0550*/  @P0 IADD3 R4, PT, PT, R4, 0x1, RZ ;  /* 0x0000000104040810 */ /* 0x000fca0007ffe0ff */
[----:B------:R-:W-:Y:S01]  /*0560*/  IMAD.MOV.U32 R11, RZ, RZ, R4 ;  /* 0x000000ffff0b7224 */ /* 0x000fe200078e0004 */
[----:B------:R-:W-:-:S03]  /*0570*/  MOV R4, RZ ;  /* 0x000000ff00047202 */ /* 0x000fc60000000f00 */
[----:B------:R-:W-:Y:S01]  /*0580*/  @!P2 IMAD.MOV R11, RZ, RZ, -R11 ;  /* 0x000000ffff0ba224 */ /* 0x000fe200078e0a0b */
[----:B------:R-:W-:Y:S01]  /*0590*/  @!P1 LOP3.LUT R11, RZ, R3, RZ, 0x33, !PT ;  /* 0x00000003ff0b9212 */ /* 0x000fe200078e33ff */
[----:B------:R-:W-:Y:S01]  /*05a0*/  IMAD.HI.U32 R5, R5, R13, R4 ;  /* 0x0000000d05057227 */ /* 0x000fe200078e0004 */
[----:B------:R-:W-:Y:S02]  /*05b0*/  ISETP.NE.AND P1, PT, R2, RZ, PT ;  /* 0x000000ff0200720c */ /* 0x000fe40003f25270 */
[----:B------:R-:W-:Y:S01]  /*05c0*/  IABS R4, R11 ;  /* 0x0000000b00047213 */ /* 0x000fe20000000000 */
[----:B------:R-:W-:Y:S01]  /*05d0*/  IMAD.MOV R13, RZ, RZ, -R12 ;  /* 0x000000ffff0d7224 */ /* 0x000fe200078e0a0c */
[----:B------:R-:W-:Y:S01]  /*05e0*/  LOP3.LUT R11, R11, R0, RZ, 0x3c, !PT ;  /* 0x000000000b0b7212 */ /* 0x000fe200078e3cff */
[----:B------:R-:W-:-:S04]  /*05f0*/  IMAD.HI.U32 R5, R5, R10, RZ ;  /* 0x0000000a05057227 */ /* 0x000fc800078e00ff */
[----:B------:R-:W-:Y:S02]  /*0600*/  IMAD R13, R5, R13, R10 ;  /* 0x0000000d050d7224 */ /* 0x000fe400078e020a */
[----:B------:R-:W-:Y:S02]  /*0610*/  IMAD R3, R8, R7, RZ ;  /* 0x0000000708037224 */ /* 0x000fe400078e02ff */
[----:B------:R-:W-:Y:S01]  /*0620*/  IMAD.MOV.U32 R8, RZ, RZ, RZ ;  /* 0x000000ffff087224 */ /* 0x000fe200078e00ff */
[----:B------:R-:W-:-:S03]  /*0630*/  ISETP.GT.U32.AND P0, PT, R6, R13, PT ;  /* 0x0000000d0600720c */ /* 0x000fc60003f04070 */
[----:B------:R-:W-:-:S06]  /*0640*/  IMAD.HI.U32 R8, R9, R3, R8 ;  /* 0x0000000309087227 */ /* 0x000fcc00078e0008 */
[----:B------:R-:W-:Y:S02]  /*0650*/  IMAD.HI.U32 R3, R8, R4, RZ ;  /* 0x0000000408037227 */ /* 0x000fe400078e00ff */
[----:B------:R-:W0:Y:S02]  /*0660*/  LDC.64 R8, c[0x0][0x358] ;  /* 0x0000d600ff087b82 */ /* 0x000e240000000a00 */
[----:B------:R-:W-:Y:S01]  /*0670*/  @!P0 IADD3 R13, PT, PT, R13, -R6, RZ ;  /* 0x800000060d0d8210 */ /* 0x000fe20007ffe0ff */
[----:B------:R-:W-:-:S03]  /*0680*/  IMAD.MOV R10, RZ, RZ, -R3 ;  /* 0x000000ffff0a7224 */ /* 0x000fc600078e0a03 */
[----:B------:R-:W-:Y:S01]  /*0690*/  ISETP.GT.U32.AND P0, PT, R6, R13, PT ;  /* 0x0000000d0600720c */ /* 0x000fe20003f04070 */
[C---:B------:R-:W-:Y:S02]  /*06a0*/  IMAD R10, R7.reuse, R10, R4 ;  /* 0x0000000a070a7224 */ /* 0x040fe400078e0204 */
[----:B------:R-:W1:Y:S03]  /*06b0*/  LDC.64 R4, c[0x0][0x390] ;  /* 0x0000e400ff047b82 */ /* 0x000e660000000a00 */
[----:B------:R-:W-:-:S07]  /*06c0*/  ISETP.GT.U32.AND P3, PT, R7, R10, PT ;  /* 0x0000000a0700720c */ /* 0x000fce0003f64070 */
[----:B------:R-:W-:Y:S01]  /*06d0*/  @!P0 IMAD.IADD R13, R13, 0x1, -R6 ;  /* 0x000000010d0d8824 */ /* 0x000fe200078e0a06 */
[----:B------:R-:W-:-:S03]  /*06e0*/  ISETP.GE.AND P0, PT, R11, RZ, PT ;  /* 0x000000ff0b00720c */ /* 0x000fc60003f06270 */
[----:B------:R-:W-:Y:S01]  /*06f0*/  IMAD.MOV.U32 R15, RZ, RZ, R13 ;  /* 0x000000ffff0f7224 */ /* 0x000fe200078e000d */
[----:B0-----:R-:W-:Y:S01]  /*0700*/  R2UR UR4, R8 ;  /* 0x00000000080472ca */ /* 0x001fe200000e0000 */
[----:B------:R-:W-:Y:S01]  /*0710*/  @!P3 IMAD.IADD R10, R10, 0x1, -R7 ;  /* 0x000000010a0ab824 */ /* 0x000fe200078e0a07 */
[----:B------:R-:W-:Y:S01]  /*0720*/  R2UR UR5, R9 ;  /* 0x00000000090572ca */ /* 0x000fe200000e0000 */
[----:B------:R-:W-:Y:S01]  /*0730*/  @!P4 IMAD.MOV R15, RZ, RZ, -R15 ;  /* 0x000000ffff0fc224 */ /* 0x000fe200078e0a0f */
[----:B------:R-:W-:Y:S01]  /*0740*/  @!P1 LOP3.LUT R15, RZ, R2, RZ, 0x33, !PT ;  /* 0x00000002ff0f9212 */ /* 0x000fe200078e33ff */
[----:B------:R-:W0:Y:S01]  /*0750*/  LDC.64 R12, c[0x0][0x388] ;  /* 0x0000e200ff0c7b82 */ /* 0x000e220000000a00 */
[----:B------:R-:W-:Y:S02]  /*0760*/  ISETP.GE.U32.AND P2, PT, R10, R7, PT ;  /* 0x000000070a00720c */ /* 0x000fe40003f46070 */
[----:B------:R-:W-:Y:S01]  /*0770*/  @!P3 IADD3 R3, PT, PT, R3, 0x1, RZ ;  /* 0x000000010303b810 */ /* 0x000fe20007ffe0ff */
[----:B-1----:R-:W-:Y:S01]  /*0780*/  IMAD.WIDE R10, R15, 0x4, R4 ;  /* 0x000000040f0a7825 */ /* 0x002fe200078e0204 */
[----:B------:R-:W-:-:S03]  /*0790*/  ISETP.NE.AND P3, PT, R0, RZ, PT ;  /* 0x000000ff0000720c */ /* 0x000fc60003f65270 */
[----:B------:R-:W1:Y:S02]  /*07a0*/  LDC.64 R6, c[0x0][0x3b0] ;  /* 0x0000ec00ff067b82 */ /* 0x000e640000000a00 */
[----:B------:R-:W2:Y:S04]  /*07b0*/  LDG.E R10, desc[UR4][R10.64] ;  /* 0x000000040a0a7981 */ /* 0x000ea8000c1e1900 */
[----:B------:R-:W-:Y:S01]  /*07c0*/  @P2 VIADD R3, R3, 0x1 ;  /* 0x0000000103032836 */ /* 0x000fe20000000000 */
[----:B------:R-:W-:-:S03]  /*07d0*/  R2UR UR6, R8 ;  /* 0x00000000080672ca */ /* 0x000fc600000e0000 */
[----:B------:R-:W-:Y:S01]  /*07e0*/  @!P0 IMAD.MOV R3, RZ, RZ, -R3 ;  /* 0x000000ffff038224 */ /* 0x000fe200078e0a03 */
[----:B------:R-:W-:Y:S02]  /*07f0*/  @!P3 LOP3.LUT R3, RZ, R0, RZ, 0x33, !PT ;  /* 0x00000000ff03b212 */ /* 0x000fe400078e33ff */
[----:B------:R-:W-:-:S03]  /*0800*/  R2UR UR7, R9 ;  /* 0x00000000090772ca */ /* 0x000fc600000e0000 */
[C---:B------:R-:W-:Y:S02]  /*0810*/  IMAD R4, R3.reuse, R2, R15 ;  /* 0x0000000203047224 */ /* 0x040fe400078e020f */
[----:B-1----:R-:W-:-:S04]  /*0820*/  IMAD.WIDE R6, R3, 0x4, R6 ;  /* 0x0000000403067825 */ /* 0x002fc800078e0206 */
[----:B0-----:R-:W-:-:S04]  /*0830*/  IMAD.WIDE R2, R4, 0x4, R12 ;  /* 0x0000000404027825 */ /* 0x001fc800078e020c */
[----:B------:R-:W3:Y:S04]  /*0840*/  LDG.E R7, desc[UR6][R6.64] ;  /* 0x0000000606077981 */ /* 0x000ee8000c1e1900 */
[----:B------:R2:W3:Y:S01]  /*0850*/  LDG.E R0, desc[UR4][R2.64] ;  /* 0x0000000402007981 */ /* 0x0004e2000c1e1900 */
[----:B------:R-:W2:Y:S01]  /*0860*/  LDCU UR4, c[0x0][0x3ac] ;  /* 0x00007580ff0477ac */ /* 0x000ea20008000800 */
[----:B------:R-:W-:Y:S01]  /*0870*/  BSSY.RECONVERGENT B0, `(.L_x_9) ;  /* 0x000000f000007945 */ /* 0x000fe20003800200 */
[----:B--2---:R-:W-:-:S05]  /*0880*/  FADD R2, R10, UR4 ;  /* 0x000000040a027e21 */ /* 0x004fca0008000000 */
[----:B------:R-:W-:Y:S01]  /*0890*/  IADD3 R5, PT, PT, R2, -0xd000000, RZ ;  /* 0xf300000002057810 */ /* 0x000fe20007ffe0ff */
[----:B------:R0:W1:Y:S03]  /*08a0*/  MUFU.RSQ R11, R2 ;  /* 0x00000002000b7308 */ /* 0x0000660000001400 */
[----:B------:R-:W-:Y:S01]  /*08b0*/  ISETP.GT.U32.AND P0, PT, R5, 0x727fffff, PT ;  /* 0x727fffff0500780c */ /* 0x000fe20003f04070 */
[----:B---3--:R-:W-:-:S12]  /*08c0*/  FMUL R0, R0, R7 ;  /* 0x0000000700007220 */ /* 0x008fd80000400000 */
[----:B01----:R-:W-:Y:S05]  /*08d0*/  @!P0 BRA `(.L_x_10) ;  /* 0x0000000000108947 */ /* 0x003fea0003800000 */
[----:B------:R-:W-:-:S07]  /*08e0*/  MOV R11, 0x900 ;  /* 0x00000900000b7802 */ /* 0x000fce0000000f00 */
[----:B------:R-:W-:Y:S05]  /*08f0*/  CALL.REL.NOINC `($__internal_0_$__cuda_sm20_sqrt_rn_f32_slowpath) ;  /* 0x0000000000687944 */ /* 0x000fea0003c00000 */
[----:B------:R-:W-:Y:S01]  /*0900*/  IMAD.MOV.U32 R3, RZ, RZ, R5 ;  /* 0x000000ffff037224 */ /* 0x000fe200078e0005 */
[----:B------:R-:W-:Y:S06]  /*0910*/  BRA `(.L_x_11) ;  /* 0x0000000000107947 */ /* 0x000fec0003800000 */
.L_x_10:
[----:B------:R-:W-:Y:S01]  /*0920*/  FMUL.FTZ R3, R2, R11 ;  /* 0x0000000b02037220 */ /* 0x000fe20000410000 */
[----:B------:R-:W-:-:S03]  /*0930*/  FMUL.FTZ R5, R11, 0.5 ;  /* 0x3f0000000b057820 */ /* 0x000fc60000410000 */
[----:B------:R-:W-:-:S04]  /*0940*/  FFMA R2, -R3, R3, R2 ;  /* 0x0000000303027223 */ /* 0x000fc80000000102 */
[----:B------:R-:W-:-:S07]  /*0950*/  FFMA R3, R2, R5, R3 ;  /* 0x0000000502037223 */ /* 0x000fce0000000003 */
.L_x_11:
[----:B------:R-:W-:Y:S05]  /*0960*/  BSYNC.RECONVERGENT B0 ;  /* 0x0000000000007941 */ /* 0x000fea0003800200 */
.L_x_9:
[----:B------:R-:W0:Y:S01]  /*0970*/  MUFU.RCP R2, R3 ;  /* 0x0000000300027308 */ /* 0x000e220000001000 */
[----:B------:R-:W-:Y:S07]  /*0980*/  BSSY.RECONVERGENT B0, `(.L_x_12) ;  /* 0x000000b000007945 */ /* 0x000fee0003800200 */
[----:B------:R-:W1:Y:S01]  /*0990*/  FCHK P0, R0, R3 ;  /* 0x0000000300007302 */ /* 0x000e620000000000 */
[----:B0-----:R-:W-:-:S04]  /*09a0*/  FFMA R5, R2, -R3, 1 ;  /* 0x3f80000002057423 */ /* 0x001fc80000000803 */
[----:B------:R-:W-:-:S04]  /*09b0*/  FFMA R5, R2, R5, R2 ;  /* 0x0000000502057223 */ /* 0x000fc80000000002 */
[----:B------:R-:W-:-:S04]  /*09c0*/  FFMA R2, R0, R5, RZ ;  /* 0x0000000500027223 */ /* 0x000fc800000000ff */
[----:B------:R-:W-:-:S04]  /*09d0*/  FFMA R6, R2, -R3, R0 ;  /* 0x8000000302067223 */ /* 0x000fc80000000000 */
[----:B------:R-:W-:Y:S01]  /*09e0*/  FFMA R7, R5, R6, R2 ;  /* 0x0000000605077223 */ /* 0x000fe20000000002 */
[----:B-1----:R-:W-:Y:S06]  /*09f0*/  @!P0 BRA `(.L_x_13) ;  /* 0x00000000000c8947 */ /* 0x002fec0003800000 */
[----:B------:R-:W-:-:S07]  /*0a00*/  MOV R2, 0xa20 ;  /* 0x00000a2000027802 */ /* 0x000fce0000000f00 */
[----:B------:R-:W-:Y:S05]  /*0a10*/  CALL.REL.NOINC `($__internal_1_$__cuda_sm3x_div_rn_noftz_f32_slowpath) ;  /* 0x00000000007c7944 */ /* 0x000fea0003c00000 */
[----:B------:R-:W-:-:S07]  /*0a20*/  IMAD.MOV.U32 R7, RZ, RZ, R0 ;  /* 0x000000ffff077224 */ /* 0x000fce00078e0000 */
.L_x_13:
[----:B------:R-:W-:Y:S05]  /*0a30*/  BSYNC.RECONVERGENT B0 ;  /* 0x0000000000007941 */ /* 0x000fea0003800200 */
.L_x_12:
[----:B------:R-:W0:Y:S01]  /*0a40*/  LDC.64 R2, c[0x0][0x380] ;  /* 0x0000e000ff027b82 */ /* 0x000e220000000a00 */
[----:B------:R-:W-:Y:S02]  /*0a50*/  R2UR UR4, R8 ;  /* 0x00000000080472ca */ /* 0x000fe400000e0000 */
[----:B------:R-:W-:Y:S01]  /*0a60*/  R2UR UR5, R9 ;  /* 0x00000000090572ca */ /* 0x000fe200000e0000 */
[----:B0-----:R-:W-:-:S12]  /*0a70*/  IMAD.WIDE R4, R4, 0x4, R2 ;  /* 0x0000000404047825 */ /* 0x001fd800078e0202 */
[----:B------:R-:W-:Y:S01]  /*0a80*/  STG.E desc[UR4][R4.64], R7 ;  /* 0x0000000704007986 */ /* 0x000fe2000c101904 */
[----:B------:R-:W-:Y:S05]  /*0a90*/  EXIT ;  /* 0x000000000000794d */ /* 0x000fea0003800000 */
        .weak           $__internal_0_$__cuda_sm20_sqrt_rn_f32_slowpath
        .type           $__internal_0_$__cuda_sm20_sqrt_rn_f32_slowpath,@function
        .size           $__internal_0_$__cuda_sm20_sqrt_rn_f32_slowpath,($__internal_1_$__cuda_sm3x_div_rn_noftz_f32_slowpath - $__internal_0_$__cuda_sm20_sqrt_rn_f32_slowpath)
$__internal_0_$__cuda_sm20_sqrt_rn_f32_slowpath:
[----:B------:R-:W-:-:S13]  /*0aa0*/  LOP3.LUT P0, RZ, R2, 0x7fffffff, RZ, 0xc0, !PT ;  /* 0x7fffffff02ff7812 */ /* 0x000fda000780c0ff */
[----:B------:R-:W-:Y:S01]  /*0ab0*/  @!P0 MOV R3, R2 ;  /* 0x0000000200038202 */ /* 0x000fe20000000f00 */
[----:B------:R-:W-:Y:S06]  /*0ac0*/  @!P0 BRA `(.L_x_14) ;  /* 0x0000000000408947 */ /* 0x000fec0003800000 */
[----:B------:R-:W-:-:S13]  /*0ad0*/  FSETP.GEU.FTZ.AND P0, PT, R2, RZ, PT ;  /* 0x000000ff0200720b */ /* 0x000fda0003f1e000 */
[----:B------:R-:W-:Y:S01]  /*0ae0*/  @!P0 IMAD.MOV.U32 R3, RZ, RZ, 0x7fffffff ;  /* 0x7fffffffff038424 */ /* 0x000fe200078e00ff */
[----:B------:R-:W-:Y:S06]  /*0af0*/  @!P0 BRA `(.L_x_14) ;  /* 0x0000000000348947 */ /* 0x000fec0003800000 */
[----:B------:R-:W-:-:S13]  /*0b00*/  FSETP.GTU.FTZ.AND P0, PT, |R2|, +INF , PT ;  /* 0x7f8000000200780b */ /* 0x000fda0003f1c200 */
[----:B------:R-:W-:Y:S01]  /*0b10*/  @P0 FADD.FTZ R3, R2, 1 ;  /* 0x3f80000002030421 */ /* 0x000fe20000010000 */
[----:B------:R-:W-:Y:S06]  /*0b20*/  @P0 BRA `(.L_x_14) ;  /* 0x0000000000280947 */ /* 0x000fec0003800000 */
[----:B------:R-:W-:-:S13]  /*0b30*/  FSETP.NEU.FTZ.AND P0, PT, |R2|, +INF , PT ;  /* 0x7f8000000200780b */ /* 0x000fda0003f1d200 */
[----:B------:R-:W-:-:S04]  /*0b40*/  @P0 FFMA R5, R2, 1.84467440737095516160e+19, RZ ;  /* 0x5f80000002050823 */ /* 0x000fc800000000ff */
[----:B------:R-:W0:Y:S02]  /*0b50*/  @P0 MUFU.RSQ R6, R5 ;  /* 0x0000000500060308 */ /* 0x000e240000001400 */
[----:B0-----:R-:W-:Y:S01]  /*0b60*/  @P0 FMUL.FTZ R10, R5, R6 ;  /* 0x00000006050a0220 */ /* 0x001fe20000410000 */
[----:B------:R-:W-:-:S03]  /*0b70*/  @P0 FMUL.FTZ R6, R6, 0.5 ;  /* 0x3f00000006060820 */ /* 0x000fc60000410000 */
[----:B------:R-:W-:-:S04]  /*0b80*/  @P0 FADD.FTZ R3, -R10, -RZ ;  /* 0x800000ff0a030221 */ /* 0x000fc80000010100 */
[----:B------:R-:W-:Y:S01]  /*0b90*/  @P0 FFMA R7, R10, R3, R5 ;  /* 0x000000030a070223 */ /* 0x000fe20000000005 */
[----:B------:R-:W-:-:S03]  /*0ba0*/  @!P0 IMAD.MOV.U32 R3, RZ, RZ, R2 ;  /* 0x000000ffff038224 */ /* 0x000fc600078e0002 */
[----:B------:R-:W-:-:S04]  /*0bb0*/  @P0 FFMA R6, R7, R6, R10 ;  /* 0x0000000607060223 */ /* 0x000fc8000000000a */
[----:B------:R-:W-:-:S07]  /*0bc0*/  @P0 FMUL.FTZ R3, R6, 2.3283064365386962891e-10 ;  /* 0x2f80000006030820 */ /* 0x000fce0000410000 */
.L_x_14:
[----:B------:R-:W-:Y:S01]  /*0bd0*/  MOV R5, R3 ;  /* 0x0000000300057202 */ /* 0x000fe20000000f00 */
[----:B------:R-:W-:Y:S02]  /*0be0*/  IMAD.MOV.U32 R2, RZ, RZ, R11 ;  /* 0x000000ffff027224 */ /* 0x000fe400078e000b */
[----:B------:R-:W-:-:S04]  /*0bf0*/  IMAD.MOV.U32 R3, RZ, RZ, 0x0 ;  /* 0x00000000ff037424 */ /* 0x000fc800078e00ff */
[----:B------:R-:W-:Y:S05]  /*0c00*/  RET.REL.NODEC R2 `(_Z15NormalizeKernelPfPKfS_iiiiifS_) ;  /* 0xfffffff002fc7950 */ /* 0x000fea0003c3ffff */
        .weak           $__internal_1_$__cuda_sm3x_div_rn_noftz_f32_slowpath
        .type           $__internal_1_$__cuda_sm3x_div_rn_noftz_f32_slowpath,@function
        .size           $__internal_1_$__cuda_sm3x_div_rn_noftz_f32_slowpath,(.L_x_28 - $__internal_1_$__cuda_sm3x_div_rn_noftz_f32_slowpath)
$__internal_1_$__cuda_sm3x_div_rn_noftz_f32_slowpath:
[----:B------:R-:W-:Y:S01]  /*0c10*/  SHF.R.U32.HI R6, RZ, 0x17, R3 ;  /* 0x00000017ff067819 */ /* 0x000fe20000011603 */
[----:B------:R-:W-:Y:S01]  /*0c20*/  BSSY.RECONVERGENT B1, `(.L_x_15) ;  /* 0x0000063000017945 */ /* 0x000fe20003800200 */
[--C-:B------:R-:W-:Y:S02]  /*0c30*/  SHF.R.U32.HI R5, RZ, 0x17, R0.reuse ;  /* 0x00000017ff057819 */ /* 0x100fe40000011600 */
[----:B------:R-:W-:Y:S02]  /*0c40*/  LOP3.LUT R13, R6, 0xff, RZ, 0xc0, !PT ;  /* 0x000000ff060d7812 */ /* 0x000fe400078ec0ff */
[----:B------:R-:W-:Y:S01]  /*0c50*/  LOP3.LUT R10, R5, 0xff, RZ, 0xc0, !PT ;  /* 0x000000ff050a7812 */ /* 0x000fe200078ec0ff */
[----:B------:R-:W-:Y:S01]  /*0c60*/  IMAD.MOV.U32 R5, RZ, RZ, R0 ;  /* 0x000000ffff057224 */ /* 0x000fe200078e0000 */
[----:B------:R-:W-:-:S03]  /*0c70*/  IADD3 R11, PT, PT, R13, -0x1, RZ ;  /* 0xffffffff0d0b7810 */ /* 0x000fc60007ffe0ff */
[----:B------:R-:W-:Y:S01]  /*0c80*/  VIADD R7, R10, 0xffffffff ;  /* 0xffffffff0a077836 */ /* 0x000fe20000000000 */
[----:B------:R-:W-:-:S04]  /*0c90*/  ISETP.GT.U32.AND P0, PT, R11, 0xfd, PT ;  /* 0x000000fd0b00780c */ /* 0x000fc80003f04070 */
[----:B------:R-:W-:-:S13]  /*0ca0*/  ISETP.GT.U32.OR P0, PT, R7, 0xfd, P0 ;  /* 0x000000fd0700780c */ /* 0x000fda0000704470 */
[----:B------:R-:W-:Y:S01]  /*0cb0*/  @!P0 MOV R6, RZ ;  /* 0x000000ff00068202 */ /* 0x000fe20000000f00 */
[----:B------:R-:W-:Y:S06]  /*0cc0*/  @!P0 BRA `(.L_x_16) ;  /* 0x00000000005c8947 */ /* 0x000fec0003800000 */
[----:B------:R-:W-:Y:S02]  /*0cd0*/  FSETP.GTU.FTZ.AND P1, PT, |R3|, +INF , PT ;  /* 0x7f8000000300780b */ /* 0x000fe40003f3c200 */
[----:B------:R-:W-:-:S04]  /*0ce0*/  FSETP.GTU.FTZ.AND P0, PT, |R0|, +INF , PT ;  /* 0x7f8000000000780b */ /* 0x000fc80003f1c200 */
[----:B------:R-:W-:-:S13]  /*0cf0*/  PLOP3.LUT P0, PT, P0, P1, PT, 0xf8, 0x8f ;  /* 0x00000000008f781c */ /* 0x000fda0000703f70 */
[----:B------:R-:W-:Y:S05]  /*0d00*/  @P0 BRA `(.L_x_17) ;  /* 0x00000004004c0947 */ /* 0x000fea0003800000 */
[----:B------:R-:W-:-:S13]  /*0d10*/  LOP3.LUT P0, RZ, R3, 0x7fffffff, R5, 0xc8, !PT ;  /* 0x7fffffff03ff7812 */ /* 0x000fda000780c805 */
[----:B------:R-:W-:Y:S05]  /*0d20*/  @!P0 BRA `(.L_x_18) ;  /* 0x00000004003c8947 */ /* 0x000fea0003800000 */
[C---:B------:R-:W-:Y:S02]  /*0d30*/  FSETP.NEU.FTZ.AND P1, PT, |R0|.reuse, +INF , PT ;  /* 0x7f8000000000780b */ /* 0x040fe40003f3d200 */
[----:B------:R-:W-:Y:S02]  /*0d40*/  FSETP.NEU.FTZ.AND P2, PT, |R3|, +INF , PT ;  /* 0x7f8000000300780b */ /* 0x000fe40003f5d200 */
[----:B------:R-:W-:-:S11]  /*0d50*/  FSETP.NEU.FTZ.AND P0, PT, |R0|, +INF , PT ;  /* 0x7f8000000000780b */ /* 0x000fd60003f1d200 */
[----:B------:R-:W-:Y:S05]  /*0d60*/  @!P2 BRA !P1, `(.L_x_18) ;  /* 0x00000004002ca947 */ /* 0x000fea0004800000 */
[----:B------:R-:W-:-:S04]  /*0d70*/  LOP3.LUT P1, RZ, R5, 0x7fffffff, RZ, 0xc0, !PT ;  /* 0x7fffffff05ff7812 */ /* 0x000fc8000782c0ff */
[----:B------:R-:W-:-:S13]  /*0d80*/  PLOP3.LUT P1, PT, P2, P1, PT, 0x2f, 0xf2 ;  /* 0x0000000000f2781c */ /* 0x000fda0001722577 */
[----:B------:R-:W-:Y:S05]  /*0d90*/  @P1 BRA `(.L_x_19) ;  /* 0x0000000400181947 */ /* 0x000fea0003800000 */
[----:B------:R-:W-:-:S04]  /*0da0*/  LOP3.LUT P1, RZ, R3, 0x7fffffff, RZ, 0xc0, !PT ;  /* 0x7fffffff03ff7812 */ /* 0x000fc8000782c0ff */
[----:B------:R-:W-:-:S13]  /*0db0*/  PLOP3.LUT P0, PT, P0, P1, PT, 0x2f, 0xf2 ;  /* 0x0000000000f2781c */ /* 0x000fda0000702577 */
[----:B------:R-:W-:Y:S05]  /*0dc0*/  @P0 BRA `(.L_x_20) ;  /* 0x0000000400000947 */ /* 0x000fea0003800000 */
[----:B------:R-:W-:Y:S02]  /*0dd0*/  ISETP.GE.AND P0, PT, R7, RZ, PT ;  /* 0x000000ff0700720c */ /* 0x000fe40003f06270 */
[----:B------:R-:W-:-:S11]  /*0de0*/  ISETP.GE.AND P1, PT, R11, RZ, PT ;  /* 0x000000ff0b00720c */ /* 0x000fd60003f26270 */
[----:B------:R-:W-:Y:S02]  /*0df0*/  @P0 IMAD.MOV.U32 R6, RZ, RZ, RZ ;  /* 0x000000ffff060224 */ /* 0x000fe400078e00ff */
[----:B------:R-:W-:Y:S01]  /*0e00*/  @!P0 FFMA R5, R0, 1.84467440737095516160e+19, RZ ;  /* 0x5f80000000058823 */ /* 0x000fe200000000ff */
[----:B------:R-:W-:Y:S02]  /*0e10*/  @!P0 IMAD.MOV.U32 R6, RZ, RZ, -0x40 ;  /* 0xffffffc0ff068424 */ /* 0x000fe400078e00ff */
[----:B------:R-:W-:-:S03]  /*0e20*/  @!P1 FFMA R3, R3, 1.84467440737095516160e+19, RZ ;  /* 0x5f80000003039823 */ /* 0x000fc600000000ff */
[----:B------:R-:W-:-:S07]  /*0e30*/  @!P1 IADD3 R6, PT, PT, R6, 0x40, RZ ;  /* 0x0000004006069810 */ /* 0x000fce0007ffe0ff */
.L_x_16:
[----:B------:R-:W-:Y:S01]  /*0e40*/  LEA R0, R13, 0xc0800000, 0x17 ;  /* 0xc08000000d007811 */ /* 0x000fe200078eb8ff */
[----:B------:R-:W-:Y:S01]  /*0e50*/  VIADD R10, R10, 0xffffff81 ;  /* 0xffffff810a0a7836 */ /* 0x000fe20000000000 */
[----:B------:R-:W-:Y:S03]  /*0e60*/  BSSY.RECONVERGENT B2, `(.L_x_21) ;  /* 0x0000035000027945 */ /* 0x000fe60003800200 */
[----:B------:R-:W-:Y:S02]  /*0e70*/  IMAD.IADD R3, R3, 0x1, -R0 ;  /* 0x0000000103037824 */ /* 0x000fe400078e0a00 */
[----:B------:R-:W-:Y:S02]  /*0e80*/  IMAD R0, R10, -0x800000, R5 ;  /* 0xff8000000a007824 */ /* 0x000fe400078e0205 */
[----:B------:R-:W0:Y:S01]  /*0e90*/  MUFU.RCP R7, R3 ;  /* 0x0000000300077308 */ /* 0x000e220000001000 */
[----:B------:R-:W-:-:S04]  /*0ea0*/  FADD.FTZ R11, -R3, -RZ ;  /* 0x800000ff030b7221 */ /* 0x000fc80000010100 */
[----:B0-----:R-:W-:-:S04]  /*0eb0*/  FFMA R12, R7, R11, 1 ;  /* 0x3f800000070c7423 */ /* 0x001fc8000000000b */
[----:B------:R-:W-:-:S04]  /*0ec0*/  FFMA R14, R7, R12, R7 ;  /* 0x0000000c070e7223 */ /* 0x000fc80000000007 */
[----:B------:R-:W-:-:S04]  /*0ed0*/  FFMA R5, R0, R14, RZ ;  /* 0x0000000e00057223 */ /* 0x000fc800000000ff */
[----:B------:R-:W-:-:S04]  /*0ee0*/  FFMA R12, R11, R5, R0 ;  /* 0x000000050b0c7223 */ /* 0x000fc80000000000 */
[----:B------:R-:W-:Y:S01]  /*0ef0*/  FFMA R7, R14, R12, R5 ;  /* 0x0000000c0e077223 */ /* 0x000fe20000000005 */
[----:B------:R-:W-:-:S03]  /*0f00*/  IADD3 R5, PT, PT, R10, 0x7f, -R13 ;  /* 0x0000007f0a057810 */ /* 0x000fc60007ffe80d */
[----:B------:R-:W-:Y:S01]  /*0f10*/  FFMA R12, R11, R7, R0 ;  /* 0x000000070b0c7223 */ /* 0x000fe20000000000 */
[----:B------:R-:W-:-:S03]  /*0f20*/  IADD3 R5, PT, PT, R5, R6, RZ ;  /* 0x0000000605057210 */ /* 0x000fc60007ffe0ff */
[----:B------:R-:W-:-:S05]  /*0f30*/  FFMA R0, R14, R12, R7 ;  /* 0x0000000c0e007223 */ /* 0x000fca0000000007 */
[----:B------:R-:W-:-:S04]  /*0f40*/  SHF.R.U32.HI R3, RZ, 0x17, R0 ;  /* 0x00000017ff037819 */ /* 0x000fc80000011600 */
[----:B------:R-:W-:-:S05]  /*0f50*/  LOP3.LUT R3, R3, 0xff, RZ, 0xc0, !PT ;  /* 0x000000ff03037812 */ /* 0x000fca00078ec0ff */
[----:B------:R-:W-:-:S04]  /*0f60*/  IMAD.IADD R11, R3, 0x1, R5 ;  /* 0x00000001030b7824 */ /* 0x000fc800078e0205 */
[----:B------:R-:W-:-:S05]  /*0f70*/  VIADD R3, R11, 0xffffffff ;  /* 0xffffffff0b037836 */ /* 0x000fca0000000000 */
[----:B------:R-:W-:-:S13]  /*0f80*/  ISETP.GE.U32.AND P0, PT, R3, 0xfe, PT ;  /* 0x000000fe0300780c */ /* 0x000fda0003f06070 */
[----:B------:R-:W-:Y:S05]  /*0f90*/  @!P0 BRA `(.L_x_22) ;  /* 0x0000000000808947 */ /* 0x000fea0003800000 */
[----:B------:R-:W-:-:S13]  /*0fa0*/  ISETP.GT.AND P0, PT, R11, 0xfe, PT ;  /* 0x000000fe0b00780c */ /* 0x000fda0003f04270 */
[----:B------:R-:W-:Y:S05]  /*0fb0*/  @P0 BRA `(.L_x_23) ;  /* 0x00000000006c0947 */ /* 0x000fea0003800000 */
[----:B------:R-:W-:-:S13]  /*0fc0*/  ISETP.GE.AND P0, PT, R11, 0x1, PT ;  /* 0x000000010b00780c */ /* 0x000fda0003f06270 */
[----:B------:R-:W-:Y:S05]  /*0fd0*/  @P0 BRA `(.L_x_24) ;  /* 0x0000000000740947 */ /* 0x000fea0003800000 */
[----:B------:R-:W-:Y:S02]  /*0fe0*/  ISETP.GE.AND P0, PT, R11, -0x18, PT ;  /* 0xffffffe80b00780c */ /* 0x000fe40003f06270 */
[----:B------:R-:W-:-:S11]  /*0ff0*/  LOP3.LUT R0, R0, 0x80000000, RZ, 0xc0, !PT ;  /* 0x8000000000007812 */ /* 0x000fd600078ec0ff */
[----:B------:R-:W-:Y:S05]  /*1000*/  @!P0 BRA `(.L_x_24) ;  /* 0x0000000000688947 */ /* 0x000fea0003800000 */
[CCC-:B------:R-:W-:Y:S01]  /*1010*/  FFMA.RZ R3, R14.reuse, R12.reuse, R7.reuse ;  /* 0x0000000c0e037223 */ /* 0x1c0fe2000000c007 */
[C---:B------:R-:W-:Y:S01]  /*1020*/  IADD3 R10, PT, PT, R11.reuse, 0x20, RZ ;  /* 0x000000200b0a7810 */ /* 0x040fe20007ffe0ff */
[CCC-:B------:R-:W-:Y:S01]  /*1030*/  FFMA.RM R6, R14.reuse, R12.reuse, R7.reuse ;  /* 0x0000000c0e067223 */ /* 0x1c0fe20000004007 */
[----:B------:R-:W-:Y:S02]  /*1040*/  ISETP.NE.AND P2, PT, R11, RZ, PT ;  /* 0x000000ff0b00720c */ /* 0x000fe40003f45270 */
[----:B------:R-:W-:Y:S01]  /*1050*/  LOP3.LUT R5, R3, 0x7fffff, RZ, 0xc0, !PT ;  /* 0x007fffff03057812 */ /* 0x000fe200078ec0ff */
[----:B------:R-:W-:Y:S01]  /*1060*/  FFMA.RP R3, R14, R12, R7 ;  /* 0x0000000c0e037223 */ /* 0x000fe20000008007 */
[----:B------:R-:W-:Y:S01]  /*1070*/  IMAD.MOV R7, RZ, RZ, -R11 ;  /* 0x000000ffff077224 */ /* 0x000fe200078e0a0b */
[----:B------:R-:W-:Y:S02]  /*1080*/  ISETP.NE.AND P1, PT, R11, RZ, PT ;  /* 0x000000ff0b00720c */ /* 0x000fe40003f25270 */
[----:B------:R-:W-:-:S02]  /*1090*/  LOP3.LUT R5, R5, 0x800000, RZ, 0xfc, !PT ;  /* 0x0080000005057812 */ /* 0x000fc400078efcff */
[----:B------:R-:W-:Y:S02]  /*10a0*/  FSETP.NEU.FTZ.AND P0, PT, R3, R6, PT ;  /* 0x000000060300720b */ /* 0x000fe40003f1d000 */
[----:B------:R-:W-:Y:S02]  /*10b0*/  SHF.L.U32 R10, R5, R10, RZ ;  /* 0x0000000a050a7219 */ /* 0x000fe400000006ff */
[----:B------:R-:W-:Y:S02]  /*10c0*/  SEL R6, R7, RZ, P2 ;  /* 0x000000ff07067207 */ /* 0x000fe40001000000 */
[----:B------:R-:W-:Y:S02]  /*10d0*/  ISETP.NE.AND P1, PT, R10, RZ, P1 ;  /* 0x000000ff0a00720c */ /* 0x000fe40000f25270 */
[----:B------:R-:W-:Y:S02]  /*10e0*/  SHF.R.U32.HI R6, RZ, R6, R5 ;  /* 0x00000006ff067219 */ /* 0x000fe40000011605 */
[----:B------:R-:W-:-:S02]  /*10f0*/  PLOP3.LUT P0, PT, P0, P1, PT, 0xf8, 0x8f ;  /* 0x00000000008f781c */ /* 0x000fc40000703f70 */
[----:B------:R-:W-:Y:S02]  /*1100*/  SHF.R.U32.HI R10, RZ, 0x1, R6 ;  /* 0x00000001ff0a7819 */ /* 0x000fe40000011606 */
[----:B------:R-:W-:-:S04]  /*1110*/  SEL R3, RZ, 0x1, !P0 ;  /* 0x00000001ff037807 */ /* 0x000fc80004000000 */
[----:B------:R-:W-:-:S04]  /*1120*/  LOP3.LUT R3, R3, 0x1, R10, 0xf8, !PT ;  /* 0x0000000103037812 */ /* 0x000fc800078ef80a */
[----:B------:R-:W-:-:S05]  /*1130*/  LOP3.LUT R3, R3, R6, RZ, 0xc0, !PT ;  /* 0x0000000603037212 */ /* 0x000fca00078ec0ff */
[----:B------:R-:W-:-:S05]  /*1140*/  IMAD.IADD R3, R10, 0x1, R3 ;  /* 0x000000010a037824 */ /* 0x000fca00078e0203 */
[----:B------:R-:W-:Y:S01]  /*1150*/  LOP3.LUT R0, R3, R0, RZ, 0xfc, !PT ;  /* 0x0000000003007212 */ /* 0x000fe200078efcff */
[----:B------:R-:W-:Y:S06]  /*1160*/  BRA `(.L_x_24) ;  /* 0x0000000000107947 */ /* 0x000fec0003800000 */
.L_x_23:
[----:B------:R-:W-:-:S04]  /*1170*/  LOP3.LUT R0, R0, 0x80000000, RZ, 0xc0, !PT ;  /* 0x8000000000007812 */ /* 0x000fc800078ec0ff */
[----:B------:R-:W-:Y:S01]  /*1180*/  LOP3.LUT R0, R0, 0x7f800000, RZ, 0xfc, !PT ;  /* 0x7f80000000007812 */ /* 0x000fe200078efcff */
[----:B------:R-:W-:Y:S06]  /*1190*/  BRA `(.L_x_24) ;  /* 0x0000000000047947 */ /* 0x000fec0003800000 */
.L_x_22:
[----:B------:R-:W-:-:S07]  /*11a0*/  LEA R0, R5, R0, 0x17 ;  /* 0x0000000005007211 */ /* 0x000fce00078eb8ff */
.L_x_24:
[----:B------:R-:W-:Y:S05]  /*11b0*/  BSYNC.RECONVERGENT B2 ;  /* 0x0000000000027941 */ /* 0x000fea0003800200 */
.L_x_21:
[----:B------:R-:W-:Y:S05]  /*11c0*/  BRA `(.L_x_25) ;  /* 0x0000000000207947 */ /* 0x000fea0003800000 */
.L_x_20:
[----:B------:R-:W-:-:S04]  /*11d0*/  LOP3.LUT R0, R3, 0x80000000, R5, 0x48, !PT ;  /* 0x8000000003007812 */ /* 0x000fc800078e4805 */
[----:B------:R-:W-:Y:S01]  /*11e0*/  LOP3.LUT R0, R0, 0x7f800000, RZ, 0xfc, !PT ;  /* 0x7f80000000007812 */ /* 0x000fe200078efcff */
[----:B------:R-:W-:Y:S06]  /*11f0*/  BRA `(.L_x_25) ;  /* 0x0000000000147947 */ /* 0x000fec0003800000 */
.L_x_19:
[----:B------:R-:W-:Y:S01]  /*1200*/  LOP3.LUT R0, R3, 0x80000000, R5, 0x48, !PT ;  /* 0x8000000003007812 */ /* 0x000fe200078e4805 */
[----:B------:R-:W-:Y:S06]  /*1210*/  BRA `(.L_x_25) ;  /* 0x00000000000c7947 */ /* 0x000fec0003800000 */
.L_x_18:
[----:B------:R-:W0:Y:S01]  /*1220*/  MUFU.RSQ R0, -QNAN ;  /* 0xffc0000000007908 */ /* 0x000e220000001400 */
[----:B------:R-:W-:Y:S05]  /*1230*/  BRA `(.L_x_25) ;  /* 0x0000000000047947 */ /* 0x000fea0003800000 */
.L_x_17:
[----:B------:R-:W-:-:S07]  /*1240*/  FADD.FTZ R0, R0, R3 ;  /* 0x0000000300007221 */ /* 0x000fce0000010000 */
.L_x_25:
[----:B------:R-:W-:Y:S05]  /*1250*/  BSYNC.RECONVERGENT B1 ;  /* 0x0000000000017941 */ /* 0x000fea0003800200 */
.L_x_15:
[----:B------:R-:W-:-:S04]  /*1260*/  IMAD.MOV.U32 R3, RZ, RZ, 0x0 ;  /* 0x00000000ff037424 */ /* 0x000fc800078e00ff */
[----:B0-----:R-:W-:Y:S05]  /*1270*/  RET.REL.NODEC R2 `(_Z15NormalizeKernelPfPKfS_iiiiifS_) ;  /* 0xffffffec02607950 */ /* 0x001fea0003c3ffff */
.L_x_26:
        /* <DEDUP_REMOVED lines=16> */
.L_x_28:


//--------------------- .nv.global.init           --------------------------
	.section	.nv.global.init,"aw",@progbits
.nv.global.init:
	.type		$str$2,@object
	.size		$str$2,($str - $str$2)
$str$2:
        /*0000*/ 	.byte	0x21, 0x63, 0x68, 0x61, 0x6e, 0x6e, 0x65, 0x6c, 0x5f, 0x73, 0x68, 0x61, 0x72, 0x65, 0x64, 0x00
	.type		$str,@object
	.size		$str,($str$1 - $str)
$str:
        /*0010*/ 	.byte	0x21, 0x61, 0x63, 0x72, 0x6f, 0x73, 0x73, 0x5f, 0x73, 0x70, 0x61, 0x74, 0x69, 0x61, 0x6c, 0x00
	.type		$str$1,@object
	.size		$str$1,(__unnamed_1 - $str$1)
$str$1:
        /*0020*/ 	.byte	0x2f, 0x74, 0x6d, 0x70, 0x2f, 0x73, 0x61, 0x73, 0x73, 0x5f, 0x63, 0x75, 0x5f, 0x77, 0x66, 0x71
        /*0030*/ 	.byte	0x78, 0x7a, 0x6e, 0x63, 0x6d, 0x2f, 0x6b, 0x2e, 0x63, 0x75, 0x00
	.type		__unnamed_1,@object
	.size		__unnamed_1,(.L_0 - __unnamed_1)
__unnamed_1:
        /*003b*/ 	.byte	0x76, 0x6f, 0x69, 0x64, 0x20, 0x4e, 0x6f, 0x72, 0x6d, 0x61, 0x6c, 0x69, 0x7a, 0x65, 0x4b, 0x65
        /*004b*/ 	.byte	0x72, 0x6e, 0x65, 0x6c, 0x28, 0x66, 0x6c, 0x6f, 0x61, 0x74, 0x20, 0x2a, 0x2c, 0x20, 0x63, 0x6f
        /*005b*/ 	.byte	0x6e, 0x73, 0x74, 0x20, 0x66, 0x6c, 0x6f, 0x61, 0x74, 0x20, 0x2a, 0x2c, 0x20, 0x66, 0x6c, 0x6f
        /*006b*/ 	.byte	0x61, 0x74, 0x20, 0x2a, 0x2c, 0x20, 0x69, 0x6e, 0x74, 0x2c, 0x20, 0x69, 0x6e, 0x74, 0x2c, 0x20
        /*007b*/ 	.byte	0x69, 0x6e, 0x74, 0x2c, 0x20, 0x69, 0x6e, 0x74, 0x2c, 0x20, 0x69, 0x6e, 0x74, 0x2c, 0x20, 0x66
        /*008b*/ 	.byte	0x6c, 0x6f, 0x61, 0x74, 0x2c, 0x20, 0x66, 0x6c, 0x6f, 0x61, 0x74, 0x20, 0x2a, 0x29, 0x00
.L_0:


//--------------------- .nv.shared.reserved.0     --------------------------
	.section	.nv.shared.reserved.0,"aw",@nobits
	.weak		__nv_reservedSMEM_offset_0_alias
	.size		__nv_reservedSMEM_offset_0_alias, 0, 64
	.other		__nv_reservedSMEM_offset_0_alias,@"STO_CUDA_RESERVED_SHARED STV_DEFAULT"
__nv_reservedSMEM_offset_0_alias:
	.zero		0
	.zero		64


//--------------------- .nv.constant0._Z9SumKernelPfPKfiii --------------------------
	.section	.nv.constant0._Z9SumKernelPfPKfiii,"a",@progbits
	.sectionflags	@""
	.align	4
.nv.constant0._Z9SumKernelPfPKfiii:
	.zero		924


//--------------------- .nv.constant0._Z15NormalizeKernelPfPKfS_iiiiifS_ --------------------------
	.section	.nv.constant0._Z15NormalizeKernelPfPKfS_iiiiifS_,"a",@progbits
	.sectionflags	@""
	.align	4
.nv.constant0._Z15NormalizeKernelPfPKfS_iiiiifS_:
	.zero		952


//--------------------- SYMBOLS --------------------------

	.type		.nv.reservedSmem.offset0,@object
	.size		.nv.reservedSmem.offset0,0x4
	.type		__assertfail,@function
